	.target	sm_100a

	.elftype	@"ET_EXEC"


//--------------------- .note.nv.tkinfo           --------------------------
	.section	.note.nv.tkinfo,"",@"SHT_NOTE"
	.sectionflags	@"SHF_NOTE_NV_TKINFO"
	.tkinfo
        /*0018*/ 	.word	0x00000002
        /*0030*/ 	.string	""
        /*0030*/ 	.string	"ptxas"
        /*0030*/ 	.string	"Cuda compilation tools, release 13.0, V13.0.88"
        /*0030*/ 	.string	"Build cuda_13.0.r13.0/compiler.36424714_0"
        /*0030*/ 	.string	"-arch sm_100a -m 64 "



//--------------------- .note.nv.cuinfo           --------------------------
	.section	.note.nv.cuinfo,"",@"SHT_NOTE"
	.sectionflags	@"SHF_NOTE_NV_CUINFO"
        /*0018*/ 	.short	0x0002
        /*001a*/ 	.short	0x0064
        /*001c*/ 	.short	0x0082
	.zero		2


//--------------------- .nv.info                  --------------------------
	.section	.nv.info,"",@"SHT_CUDA_INFO"
	.align	4


	//----- nvinfo : EIATTR_REGCOUNT
	.align		4
        /*0000*/ 	.byte	0x04, 0x2f
        /*0002*/ 	.short	(.L_19 - .L_18)
	.align		4
.L_18:
        /*0004*/ 	.word	index@(_ZN7cutlass13device_kernelINS_4gemm6kernel13GemmUniversalIN4cute5tupleIJiiiiEEENS1_10collective13CollectiveMmaINS1_35MainloopSm100TmaUmmaWarpSpecializedILi4ELi2ELi4ENS5_IJNS4_1CILi2EEENSA_ILi1EEESC_EEEEENS5_IJNSA_ILi128EEESF_NSA_ILi32EEEEEENS_6half_tENS5_IJlSC_lEEESI_SJ_NS4_8TiledMMAINS4_8MMA_AtomIJNS4_26SM100_MMA_F16BF16_2x1SM_SSISI_SI_fLi128ELi128ELNS4_4UMMA5MajorE0ELSO_0ELNSN_7ScaleInE0ELSP_0EEEEEENS4_6LayoutINS5_IJSC_SC_SC_EEENS5_IJNSA_ILi0EEESU_SU_EEEEENS5_IJNS4_10UnderscoreESX_SX_EEEEENS4_18SM100_TMA_2SM_LOADENS4_14ComposedLayoutINS4_7SwizzleILi2ELi4ELi3EEENS4_18smem_ptr_flag_bitsILi16EEENSS_INS5_IJNSA_ILi8EEESG_EEENS5_IJSG_SC_EEEEEEEvNS4_8identityES10_S1A_vS1B_EENS_8epilogue10collective18CollectiveEpilogueINS1D_23Sm100TmaWarpSpecializedILi4ELi2ELi16ELb1ELb0EEEJNS5_IJNSA_ILi64EEESF_SG_EEENS5_IJNSS_IS1I_SC_EENSS_INS5_IJNSA_ILi16EEESB_EEENS5_IJSC_S1I_EEEEEEEESI_SJ_SI_SJ_NS1D_6fusion15FusionCallbacksIS1H_NS1Q_17LinearCombinationISI_fSI_fLNS_15FloatRoundStyleE2EEES1J_S1P_JEEENS4_5SM1004TMEM4LOAD26SM100_TMEM_LOAD_32dp32b16xENS4_13SM90_TMA_LOADENS11_INS12_ILi1ELi4ELi3EEES15_NSS_INS5_IJS16_S1L_EEENS5_IJS1L_SC_EEEEEEENS4_39AutoVectorizingCopyWithAssumedAlignmentILi128EEENS4_14SM90_TMA_STOREES25_S27_S27_EEEvvEEEEvNT_6ParamsE)
        /*0008*/ 	.word	0x0000005b


	//----- nvinfo : EIATTR_FRAME_SIZE
	.align		4
.L_19:
        /*000c*/ 	.byte	0x04, 0x11
        /*000e*/ 	.short	(.L_21 - .L_20)
	.align		4
.L_20:
        /*0010*/ 	.word	index@($__internal_2_$__cuda_sm10x_tcgen05_guardrail_trap_unallocated_columns_being_dealloced)
        /*0014*/ 	.word	0x00000000


	//----- nvinfo : EIATTR_FRAME_SIZE
	.align		4
.L_21:
        /*0018*/ 	.byte	0x04, 0x11
        /*001a*/ 	.short	(.L_23 - .L_22)
	.align		4
.L_22:
        /*001c*/ 	.word	index@($__internal_1_$__cuda_sm10x_tcgen05_guardrail_trap_phase_invalid_during_alloc)
        /*0020*/ 	.word	0x00000000


	//----- nvinfo : EIATTR_FRAME_SIZE
	.align		4
.L_23:
        /*0024*/ 	.byte	0x04, 0x11
        /*0026*/ 	.short	(.L_25 - .L_24)
	.align		4
.L_24:
        /*0028*/ 	.word	index@($__internal_0_$__cuda_sm10x_tcgen05_guardrail_trap_col_being_dealloced_not_returned_by_alloc)
        /*002c*/ 	.word	0x00000000


	//----- nvinfo : EIATTR_FRAME_SIZE
	.align		4
.L_25:
        /*0030*/ 	.byte	0x04, 0x11
        /*0032*/ 	.short	(.L_27 - .L_26)
	.align		4
.L_26:
        /*0034*/ 	.word	index@(_ZN7cutlass13device_kernelINS_4gemm6kernel13GemmUniversalIN4cute5tupleIJiiiiEEENS1_10collective13CollectiveMmaINS1_35MainloopSm100TmaUmmaWarpSpecializedILi4ELi2ELi4ENS5_IJNS4_1CILi2EEENSA_ILi1EEESC_EEEEENS5_IJNSA_ILi128EEESF_NSA_ILi32EEEEEENS_6half_tENS5_IJlSC_lEEESI_SJ_NS4_8TiledMMAINS4_8MMA_AtomIJNS4_26SM100_MMA_F16BF16_2x1SM_SSISI_SI_fLi128ELi128ELNS4_4UMMA5MajorE0ELSO_0ELNSN_7ScaleInE0ELSP_0EEEEEENS4_6LayoutINS5_IJSC_SC_SC_EEENS5_IJNSA_ILi0EEESU_SU_EEEEENS5_IJNS4_10UnderscoreESX_SX_EEEEENS4_18SM100_TMA_2SM_LOADENS4_14ComposedLayoutINS4_7SwizzleILi2ELi4ELi3EEENS4_18smem_ptr_flag_bitsILi16EEENSS_INS5_IJNSA_ILi8EEESG_EEENS5_IJSG_SC_EEEEEEEvNS4_8identityES10_S1A_vS1B_EENS_8epilogue10collective18CollectiveEpilogueINS1D_23Sm100TmaWarpSpecializedILi4ELi2ELi16ELb1ELb0EEEJNS5_IJNSA_ILi64EEESF_SG_EEENS5_IJNSS_IS1I_SC_EENSS_INS5_IJNSA_ILi16EEESB_EEENS5_IJSC_S1I_EEEEEEEESI_SJ_SI_SJ_NS1D_6fusion15FusionCallbacksIS1H_NS1Q_17LinearCombinationISI_fSI_fLNS_15FloatRoundStyleE2EEES1J_S1P_JEEENS4_5SM1004TMEM4LOAD26SM100_TMEM_LOAD_32dp32b16xENS4_13SM90_TMA_LOADENS11_INS12_ILi1ELi4ELi3EEES15_NSS_INS5_IJS16_S1L_EEENS5_IJS1L_SC_EEEEEEENS4_39AutoVectorizingCopyWithAssumedAlignmentILi128EEENS4_14SM90_TMA_STOREES25_S27_S27_EEEvvEEEEvNT_6ParamsE)
        /*0038*/ 	.word	0x00000000


	//----- nvinfo : EIATTR_MIN_STACK_SIZE
	.align		4
.L_27:
        /*003c*/ 	.byte	0x04, 0x12
        /*003e*/ 	.short	(.L_29 - .L_28)
	.align		4
.L_28:
        /*0040*/ 	.word	index@(_ZN7cutlass13device_kernelINS_4gemm6kernel13GemmUniversalIN4cute5tupleIJiiiiEEENS1_10collective13CollectiveMmaINS1_35MainloopSm100TmaUmmaWarpSpecializedILi4ELi2ELi4ENS5_IJNS4_1CILi2EEENSA_ILi1EEESC_EEEEENS5_IJNSA_ILi128EEESF_NSA_ILi32EEEEEENS_6half_tENS5_IJlSC_lEEESI_SJ_NS4_8TiledMMAINS4_8MMA_AtomIJNS4_26SM100_MMA_F16BF16_2x1SM_SSISI_SI_fLi128ELi128ELNS4_4UMMA5MajorE0ELSO_0ELNSN_7ScaleInE0ELSP_0EEEEEENS4_6LayoutINS5_IJSC_SC_SC_EEENS5_IJNSA_ILi0EEESU_SU_EEEEENS5_IJNS4_10UnderscoreESX_SX_EEEEENS4_18SM100_TMA_2SM_LOADENS4_14ComposedLayoutINS4_7SwizzleILi2ELi4ELi3EEENS4_18smem_ptr_flag_bitsILi16EEENSS_INS5_IJNSA_ILi8EEESG_EEENS5_IJSG_SC_EEEEEEEvNS4_8identityES10_S1A_vS1B_EENS_8epilogue10collective18CollectiveEpilogueINS1D_23Sm100TmaWarpSpecializedILi4ELi2ELi16ELb1ELb0EEEJNS5_IJNSA_ILi64EEESF_SG_EEENS5_IJNSS_IS1I_SC_EENSS_INS5_IJNSA_ILi16EEESB_EEENS5_IJSC_S1I_EEEEEEEESI_SJ_SI_SJ_NS1D_6fusion15FusionCallbacksIS1H_NS1Q_17LinearCombinationISI_fSI_fLNS_15FloatRoundStyleE2EEES1J_S1P_JEEENS4_5SM1004TMEM4LOAD26SM100_TMEM_LOAD_32dp32b16xENS4_13SM90_TMA_LOADENS11_INS12_ILi1ELi4ELi3EEES15_NSS_INS5_IJS16_S1L_EEENS5_IJS1L_SC_EEEEEEENS4_39AutoVectorizingCopyWithAssumedAlignmentILi128EEENS4_14SM90_TMA_STOREES25_S27_S27_EEEvvEEEEvNT_6ParamsE)
        /*0044*/ 	.word	0x00000000
.L_29:


//--------------------- .nv.compat                --------------------------
	.section	.nv.compat,"",@"SHT_CUDA_COMPAT_INFO"
	.align	4
        /*0000*/ 	.byte	0x02, 0x09, 0x01, 0x00, 0x02, 0x02, 0x02, 0x00, 0x02, 0x05, 0x05, 0x00, 0x03, 0x07, 0x01, 0x01
        /*0010*/ 	.byte	0x02, 0x03, 0x01, 0x00, 0x02, 0x06, 0x01, 0x00, 0x04, 0x0b, 0x08, 0x00, 0x09, 0x00, 0x00, 0x00
        /*0020*/ 	.byte	0x00, 0x00, 0x00, 0x00


//--------------------- .nv.info._ZN7cutlass13device_kernelINS_4gemm6kernel13GemmUniversalIN4cute5tupleIJiiiiEEENS1_10collective13CollectiveMmaINS1_35MainloopSm100TmaUmmaWarpSpecializedILi4ELi2ELi4ENS5_IJNS4_1CILi2EEENSA_ILi1EEESC_EEEEENS5_IJNSA_ILi128EEESF_NSA_ILi32EEEEEENS_6half_tENS5_IJlSC_lEEESI_SJ_NS4_8TiledMMAINS4_8MMA_AtomIJNS4_26SM100_MMA_F16BF16_2x1SM_SSISI_SI_fLi128ELi128ELNS4_4UMMA5MajorE0ELSO_0ELNSN_7ScaleInE0ELSP_0EEEEEENS4_6LayoutINS5_IJSC_SC_SC_EEENS5_IJNSA_ILi0EEESU_SU_EEEEENS5_IJNS4_10UnderscoreESX_SX_EEEEENS4_18SM100_TMA_2SM_LOADENS4_14ComposedLayoutINS4_7SwizzleILi2ELi4ELi3EEENS4_18smem_ptr_flag_bitsILi16EEENSS_INS5_IJNSA_ILi8EEESG_EEENS5_IJSG_SC_EEEEEEEvNS4_8identityES10_S1A_vS1B_EENS_8epilogue10collective18CollectiveEpilogueINS1D_23Sm100TmaWarpSpecializedILi4ELi2ELi16ELb1ELb0EEEJNS5_IJNSA_ILi64EEESF_SG_EEENS5_IJNSS_IS1I_SC_EENSS_INS5_IJNSA_ILi16EEESB_EEENS5_IJSC_S1I_EEEEEEEESI_SJ_SI_SJ_NS1D_6fusion15FusionCallbacksIS1H_NS1Q_17LinearCombinationISI_fSI_fLNS_15FloatRoundStyleE2EEES1J_S1P_JEEENS4_5SM1004TMEM4LOAD26SM100_TMEM_LOAD_32dp32b16xENS4_13SM90_TMA_LOADENS11_INS12_ILi1ELi4ELi3EEES15_NSS_INS5_IJS16_S1L_EEENS5_IJS1L_SC_EEEEEEENS4_39AutoVectorizingCopyWithAssumedAlignmentILi128EEENS4_14SM90_TMA_STOREES25_S27_S27_EEEvvEEEEvNT_6ParamsE --------------------------
	.section	.nv.info._ZN7cutlass13device_kernelINS_4gemm6kernel13GemmUniversalIN4cute5tupleIJiiiiEEENS1_10collective13CollectiveMmaINS1_35MainloopSm100TmaUmmaWarpSpecializedILi4ELi2ELi4ENS5_IJNS4_1CILi2EEENSA_ILi1EEESC_EEEEENS5_IJNSA_ILi128EEESF_NSA_ILi32EEEEEENS_6half_tENS5_IJlSC_lEEESI_SJ_NS4_8TiledMMAINS4_8MMA_AtomIJNS4_26SM100_MMA_F16BF16_2x1SM_SSISI_SI_fLi128ELi128ELNS4_4UMMA5MajorE0ELSO_0ELNSN_7ScaleInE0ELSP_0EEEEEENS4_6LayoutINS5_IJSC_SC_SC_EEENS5_IJNSA_ILi0EEESU_SU_EEEEENS5_IJNS4_10UnderscoreESX_SX_EEEEENS4_18SM100_TMA_2SM_LOADENS4_14ComposedLayoutINS4_7SwizzleILi2ELi4ELi3EEENS4_18smem_ptr_flag_bitsILi16EEENSS_INS5_IJNSA_ILi8EEESG_EEENS5_IJSG_SC_EEEEEEEvNS4_8identityES10_S1A_vS1B_EENS_8epilogue10collective18CollectiveEpilogueINS1D_23Sm100TmaWarpSpecializedILi4ELi2ELi16ELb1ELb0EEEJNS5_IJNSA_ILi64EEESF_SG_EEENS5_IJNSS_IS1I_SC_EENSS_INS5_IJNSA_ILi16EEESB_EEENS5_IJSC_S1I_EEEEEEEESI_SJ_SI_SJ_NS1D_6fusion15FusionCallbacksIS1H_NS1Q_17LinearCombinationISI_fSI_fLNS_15FloatRoundStyleE2EEES1J_S1P_JEEENS4_5SM1004TMEM4LOAD26SM100_TMEM_LOAD_32dp32b16xENS4_13SM90_TMA_LOADENS11_INS12_ILi1ELi4ELi3EEES15_NSS_INS5_IJS16_S1L_EEENS5_IJS1L_SC_EEEEEEENS4_39AutoVectorizingCopyWithAssumedAlignmentILi128EEENS4_14SM90_TMA_STOREES25_S27_S27_EEEvvEEEEvNT_6ParamsE,"",@"SHT_CUDA_INFO"
	.sectionflags	@""
	.align	4


	//----- nvinfo : EIATTR_CUDA_API_VERSION
	.align		4
        /*0000*/ 	.byte	0x04, 0x37
        /*0002*/ 	.short	(.L_31 - .L_30)
.L_30:
        /*0004*/ 	.word	0x00000082


	//----- nvinfo : EIATTR_KPARAM_INFO
	.align		4
.L_31:
        /*0008*/ 	.byte	0x04, 0x17
        /*000a*/ 	.short	(.L_33 - .L_32)
.L_32:
        /*000c*/ 	.word	0x00000000
        /*0010*/ 	.short	0x0000
        /*0012*/ 	.short	0x0000
        /*0014*/ 	.byte	0x00, 0xf0, 0x01, 0x20


	//----- nvinfo : EIATTR_AT_ENTRY_FRAGMENTS
	.align		4
.L_33:
        /*0018*/ 	.byte	0x04, 0x4f
        /*001a*/ 	.short	(.L_35 - .L_34)


	//   ....[0]....
.L_34:
        /*001c*/ 	.word	0x00000007


	//----- nvinfo : EIATTR_RESERVED_SMEM_USED
	.align		4
.L_35:
        /*0020*/ 	.byte	0x01, 0x41
	.zero		2


	//----- nvinfo : EIATTR_SPARSE_MMA_MASK
	.align		4
        /*0024*/ 	.byte	0x03, 0x50
        /*0026*/ 	.short	0x0000


	//----- nvinfo : EIATTR_TCGEN05_2CTA_USED
	.align		4
        /*0028*/ 	.byte	0x01, 0x52
	.zero		2


	//----- nvinfo : EIATTR_MAXREG_COUNT
	.align		4
        /*002c*/ 	.byte	0x03, 0x1b
        /*002e*/ 	.short	0x00ff


	//----- nvinfo : EIATTR_NUM_BARRIERS
	.align		4
        /*0030*/ 	.byte	0x02, 0x4c
        /*0032*/ 	.byte	0x07
	.zero		1


	//----- nvinfo : EIATTR_EXTERNS
	.align		4
        /*0034*/ 	.byte	0x04, 0x0f
        /*0036*/ 	.short	(.L_37 - .L_36)


	//   ....[0]....
	.align		4
.L_36:
        /*0038*/ 	.word	index@(__assertfail)


	//----- nvinfo : EIATTR_MERCURY_ISA_VERSION
	.align		4
.L_37:
        /*003c*/ 	.byte	0x03, 0x5f
        /*003e*/ 	.short	0x0101


	//----- nvinfo : EIATTR_INT_WARP_WIDE_INSTR_OFFSETS
	.align		4
        /*0040*/ 	.byte	0x04, 0x31
        /*0042*/ 	.short	(.L_39 - .L_38)


	//   ....[0]....
.L_38:
        /*0044*/ 	.word	0x00000d10


	//   ....[1]....
        /*0048*/ 	.word	0x00000db0


	//   ....[2]....
        /*004c*/ 	.word	0x000020e0


	//   ....[3]....
        /*0050*/ 	.word	0x00003ee0


	//   ....[4]....
        /*0054*/ 	.word	0x00003f00


	//   ....[5]....
        /*0058*/ 	.word	0x00003f30


	//   ....[6]....
        /*005c*/ 	.word	0x00004870


	//   ....[7]....
        /*0060*/ 	.word	0x00004890


	//   ....[8]....
        /*0064*/ 	.word	0x00004980


	//   ....[9]....
        /*0068*/ 	.word	0x00004a40


	//   ....[10]....
        /*006c*/ 	.word	0x00004a60


	//   ....[11]....
        /*0070*/ 	.word	0x00004b50


	//   ....[12]....
        /*0074*/ 	.word	0x00004c20


	//   ....[13]....
        /*0078*/ 	.word	0x00004c40


	//   ....[14]....
        /*007c*/ 	.word	0x00004d70


	//   ....[15]....
        /*0080*/ 	.word	0x00004ef0


	//   ....[16]....
        /*0084*/ 	.word	0x00004f00


	//   ....[17]....
        /*0088*/ 	.word	0x00005090


	//----- nvinfo : EIATTR_COOP_GROUP_MASK_REGIDS
	.align		4
.L_39:
        /*008c*/ 	.byte	0x04, 0x29
        /*008e*/ 	.short	(.L_41 - .L_40)


	//   ....[0]....
.L_40:
        /*0090*/ 	.word	0xffffffff


	//   ....[1]....
        /*0094*/ 	.word	0xffffffff


	//   ....[2]....
        /*0098*/ 	.word	0xffffffff


	//   ....[3]....
        /*009c*/ 	.word	0xffffffff


	//   ....[4]....
        /*00a0*/ 	.word	0xffffffff


	//   ....[5]....
        /*00a4*/ 	.word	0xffffffff


	//   ....[6]....
        /*00a8*/ 	.word	0xffffffff


	//   ....[7]....
        /*00ac*/ 	.word	0xffffffff


	//   ....[8]....
        /*00b0*/ 	.word	0xffffffff


	//   ....[9]....
        /*00b4*/ 	.word	0xffffffff


	//   ....[10]....
        /*00b8*/ 	.word	0xffffffff


	//   ....[11]....
        /*00bc*/ 	.word	0xffffffff


	//   ....[12]....
        /*00c0*/ 	.word	0xffffffff


	//   ....[13]....
        /*00c4*/ 	.word	0xffffffff


	//----- nvinfo : EIATTR_COOP_GROUP_INSTR_OFFSETS
	.align		4
.L_41:
        /*00c8*/ 	.byte	0x04, 0x28
        /*00ca*/ 	.short	(.L_43 - .L_42)


	//   ....[0]....
.L_42:
        /*00cc*/ 	.word	0x000000c0


	//   ....[1]....
        /*00d0*/ 	.word	0x00000500


	//   ....[2]....
        /*00d4*/ 	.word	0x00000680


	//   ....[3]....
        /*00d8*/ 	.word	0x00000810


	//   ....[4]....
        /*00dc*/ 	.word	0x00000900


	//   ....[5]....
        /*00e0*/ 	.word	0x00000a60


	//   ....[6]....
        /*00e4*/ 	.word	0x00000bf0


	//   ....[7]....
        /*00e8*/ 	.word	0x00000e30


	//   ....[8]....
        /*00ec*/ 	.word	0x00001fc0


	//   ....[9]....
        /*00f0*/ 	.word	0x00002da0


	//   ....[10]....
        /*00f4*/ 	.word	0x00003270


	//   ....[11]....
        /*00f8*/ 	.word	0x000032a0


	//   ....[12]....
        /*00fc*/ 	.word	0x00003de0


	//   ....[13]....
        /*0100*/ 	.word	0x00003ff0


	//----- nvinfo : EIATTR_VRC_CTA_INIT_COUNT
	.align		4
.L_43:
        /*0104*/ 	.byte	0x02, 0x4a
        /*0106*/ 	.byte	0x80
	.zero		1


	//----- nvinfo : EIATTR_SYSCALL_OFFSETS
	.align		4
        /*0108*/ 	.byte	0x04, 0x46
        /*010a*/ 	.short	(.L_45 - .L_44)


	//   ....[0]....
.L_44:
        /*010c*/ 	.word	0x00005b50


	//   ....[1]....
        /*0110*/ 	.word	0x00005c40


	//   ....[2]....
        /*0114*/ 	.word	0x00006380


	//   ....[3]....
        /*0118*/ 	.word	0x00006ca0


	//   ....[4]....
        /*011c*/ 	.word	0x00007560


	//   ....[5]....
        /*0120*/ 	.word	0x00007e20


	//----- nvinfo : EIATTR_MBARRIER_INSTR_OFFSETS
	.align		4
.L_45:
        /*0124*/ 	.byte	0x04, 0x39
        /*0126*/ 	.short	(.L_47 - .L_46)


	//   ....[0]....
.L_46:
        /*0128*/ 	.word	0x000005f0
        /*012c*/ 	.word	0x000000ff
        /*0130*/ 	.word	0x00000000
        /*0134*/ 	.short	0x0100
        /*0136*/ 	.byte	0x08
	.zero		1


	//   ....[1]....
        /*0138*/ 	.word	0x00000600
        /*013c*/ 	.word	0x000000ff
        /*0140*/ 	.word	0x00000020
        /*0144*/ 	.short	0x0100
        /*0146*/ 	.byte	0x08
	.zero		1


	//   ....[2]....
        /*0148*/ 	.word	0x00000610
        /*014c*/ 	.word	0x000000ff
        /*0150*/ 	.word	0x00000008
        /*0154*/ 	.short	0x0100
        /*0156*/ 	.byte	0x08
	.zero		1


	//   ....[3]....
        /*0158*/ 	.word	0x00000620
        /*015c*/ 	.word	0x000000ff
        /*0160*/ 	.word	0x00000028
        /*0164*/ 	.short	0x0100
        /*0166*/ 	.byte	0x08
	.zero		1


	//   ....[4]....
        /*0168*/ 	.word	0x00000630
        /*016c*/ 	.word	0x000000ff
        /*0170*/ 	.word	0x00000010
        /*0174*/ 	.short	0x0100
        /*0176*/ 	.byte	0x08
	.zero		1


	//   ....[5]....
        /*0178*/ 	.word	0x00000640
        /*017c*/ 	.word	0x000000ff
        /*0180*/ 	.word	0x00000030
        /*0184*/ 	.short	0x0100
        /*0186*/ 	.byte	0x08
	.zero		1


	//   ....[6]....
        /*0188*/ 	.word	0x00000650
        /*018c*/ 	.word	0x000000ff
        /*0190*/ 	.word	0x00000018
        /*0194*/ 	.short	0x0100
        /*0196*/ 	.byte	0x08
	.zero		1


	//   ....[7]....
        /*0198*/ 	.word	0x00000660
        /*019c*/ 	.word	0x000000ff
        /*01a0*/ 	.word	0x00000038
        /*01a4*/ 	.short	0x0100
        /*01a6*/ 	.byte	0x08
	.zero		1


	//   ....[8]....
        /*01a8*/ 	.word	0x00000780
        /*01ac*/ 	.word	0x000000ff
        /*01b0*/ 	.word	0x00000040
        /*01b4*/ 	.short	0x0100
        /*01b6*/ 	.byte	0x09
	.zero		1


	//   ....[9]....
        /*01b8*/ 	.word	0x00000790
        /*01bc*/ 	.word	0x000000ff
        /*01c0*/ 	.word	0x00000060
        /*01c4*/ 	.short	0x0100
        /*01c6*/ 	.byte	0x09
	.zero		1


	//   ....[10]....
        /*01c8*/ 	.word	0x000007a0
        /*01cc*/ 	.word	0x000000ff
        /*01d0*/ 	.word	0x00000048
        /*01d4*/ 	.short	0x0100
        /*01d6*/ 	.byte	0x09
	.zero		1


	//   ....[11]....
        /*01d8*/ 	.word	0x000007b0
        /*01dc*/ 	.word	0x000000ff
        /*01e0*/ 	.word	0x00000068
        /*01e4*/ 	.short	0x0100
        /*01e6*/ 	.byte	0x09
	.zero		1


	//   ....[12]....
        /*01e8*/ 	.word	0x000007c0
        /*01ec*/ 	.word	0x000000ff
        /*01f0*/ 	.word	0x00000050
        /*01f4*/ 	.short	0x0100
        /*01f6*/ 	.byte	0x09
	.zero		1


	//   ....[13]....
        /*01f8*/ 	.word	0x000007d0
        /*01fc*/ 	.word	0x000000ff
        /*0200*/ 	.word	0x00000070
        /*0204*/ 	.short	0x0100
        /*0206*/ 	.byte	0x09
	.zero		1


	//   ....[14]....
        /*0208*/ 	.word	0x000007e0
        /*020c*/ 	.word	0x000000ff
        /*0210*/ 	.word	0x00000058
        /*0214*/ 	.short	0x0100
        /*0216*/ 	.byte	0x09
	.zero		1


	//   ....[15]....
        /*0218*/ 	.word	0x000007f0
        /*021c*/ 	.word	0x000000ff
        /*0220*/ 	.word	0x00000078
        /*0224*/ 	.short	0x0100
        /*0226*/ 	.byte	0x09
	.zero		1


	//   ....[16]....
        /*0228*/ 	.word	0x000008d0
        /*022c*/ 	.word	0x000000ff
        /*0230*/ 	.word	0x00000080
        /*0234*/ 	.short	0x0100
        /*0236*/ 	.byte	0x08
	.zero		1


	//   ....[17]....
        /*0238*/ 	.word	0x000008e0
        /*023c*/ 	.word	0x000000ff
        /*0240*/ 	.word	0x00000088
        /*0244*/ 	.short	0x0100
        /*0246*/ 	.byte	0x08
	.zero		1


	//   ....[18]....
        /*0248*/ 	.word	0x00000a10
        /*024c*/ 	.word	0x000000ff
        /*0250*/ 	.word	0x00000090
        /*0254*/ 	.short	0x0100
        /*0256*/ 	.byte	0x08
	.zero		1


	//   ....[19]....
        /*0258*/ 	.word	0x00000a20
        /*025c*/ 	.word	0x000000ff
        /*0260*/ 	.word	0x000000a0
        /*0264*/ 	.short	0x0100
        /*0266*/ 	.byte	0x08
	.zero		1


	//   ....[20]....
        /*0268*/ 	.word	0x00000a30
        /*026c*/ 	.word	0x000000ff
        /*0270*/ 	.word	0x00000098
        /*0274*/ 	.short	0x0100
        /*0276*/ 	.byte	0x08
	.zero		1


	//   ....[21]....
        /*0278*/ 	.word	0x00000a40
        /*027c*/ 	.word	0x000000ff
        /*0280*/ 	.word	0x000000a8
        /*0284*/ 	.short	0x0100
        /*0286*/ 	.byte	0x08
	.zero		1


	//   ....[22]....
        /*0288*/ 	.word	0x00000b60
        /*028c*/ 	.word	0x000000ff
        /*0290*/ 	.word	0x000000b0
        /*0294*/ 	.short	0x0100
        /*0296*/ 	.byte	0x09
	.zero		1


	//   ....[23]....
        /*0298*/ 	.word	0x00000b70
        /*029c*/ 	.word	0x000000ff
        /*02a0*/ 	.word	0x000000d0
        /*02a4*/ 	.short	0x0100
        /*02a6*/ 	.byte	0x09
	.zero		1


	//   ....[24]....
        /*02a8*/ 	.word	0x00000b80
        /*02ac*/ 	.word	0x000000ff
        /*02b0*/ 	.word	0x000000b8
        /*02b4*/ 	.short	0x0100
        /*02b6*/ 	.byte	0x09
	.zero		1


	//   ....[25]....
        /*02b8*/ 	.word	0x00000b90
        /*02bc*/ 	.word	0x000000ff
        /*02c0*/ 	.word	0x000000d8
        /*02c4*/ 	.short	0x0100
        /*02c6*/ 	.byte	0x09
	.zero		1


	//   ....[26]....
        /*02c8*/ 	.word	0x00000ba0
        /*02cc*/ 	.word	0x000000ff
        /*02d0*/ 	.word	0x000000c0
        /*02d4*/ 	.short	0x0100
        /*02d6*/ 	.byte	0x09
	.zero		1


	//   ....[27]....
        /*02d8*/ 	.word	0x00000bb0
        /*02dc*/ 	.word	0x000000ff
        /*02e0*/ 	.word	0x000000e0
        /*02e4*/ 	.short	0x0100
        /*02e6*/ 	.byte	0x09
	.zero		1


	//   ....[28]....
        /*02e8*/ 	.word	0x00000bc0
        /*02ec*/ 	.word	0x000000ff
        /*02f0*/ 	.word	0x000000c8
        /*02f4*/ 	.short	0x0100
        /*02f6*/ 	.byte	0x09
	.zero		1


	//   ....[29]....
        /*02f8*/ 	.word	0x00000bd0
        /*02fc*/ 	.word	0x000000ff
        /*0300*/ 	.word	0x000000e8
        /*0304*/ 	.short	0x0100
        /*0306*/ 	.byte	0x09
	.zero		1


	//   ....[30]....
        /*0308*/ 	.word	0x00000cc0
        /*030c*/ 	.word	0x000000ff
        /*0310*/ 	.word	0x000000f0
        /*0314*/ 	.short	0x0100
        /*0316*/ 	.byte	0x08
	.zero		1


	//   ....[31]....
        /*0318*/ 	.word	0x00000cd0
        /*031c*/ 	.word	0x000000ff
        /*0320*/ 	.word	0x00000100
        /*0324*/ 	.short	0x0100
        /*0326*/ 	.byte	0x08
	.zero		1


	//   ....[32]....
        /*0328*/ 	.word	0x00000ce0
        /*032c*/ 	.word	0x000000ff
        /*0330*/ 	.word	0x000000f8
        /*0334*/ 	.short	0x0100
        /*0336*/ 	.byte	0x08
	.zero		1


	//   ....[33]....
        /*0338*/ 	.word	0x00000cf0
        /*033c*/ 	.word	0x000000ff
        /*0340*/ 	.word	0x00000108
        /*0344*/ 	.short	0x0100
        /*0346*/ 	.byte	0x08
	.zero		1


	//   ....[34]....
        /*0348*/ 	.word	0x00000de0
        /*034c*/ 	.word	0x000000ff
        /*0350*/ 	.word	0x00000110
        /*0354*/ 	.short	0x0100
        /*0356*/ 	.byte	0x07
	.zero		1


	//   ....[35]....
        /*0358*/ 	.word	0x000017f0
        /*035c*/ 	.word	0x00000003
        /*0360*/ 	.word	0x00000100
        /*0364*/ 	.short	0x010a
        /*0366*/ 	.byte	0xff
	.zero		1


	//   ....[36]....
        /*0368*/ 	.word	0x00001820
        /*036c*/ 	.word	0x00000003
        /*0370*/ 	.word	0x000000f0
        /*0374*/ 	.short	0x0101
        /*0376*/ 	.byte	0xff
	.zero		1


	//   ....[37]....
        /*0378*/ 	.word	0x00001920
        /*037c*/ 	.word	0x000000ff
        /*0380*/ 	.word	0x00000020
        /*0384*/ 	.short	0x010a
        /*0386*/ 	.byte	0x08
	.zero		1


	//   ....[38]....
        /*0388*/ 	.word	0x000019e0
        /*038c*/ 	.word	0x000000ff
        /*0390*/ 	.word	0x00000020
        /*0394*/ 	.short	0x010a
        /*0396*/ 	.byte	0x21
	.zero		1


	//   ....[39]....
        /*0398*/ 	.word	0x00001ba0
        /*039c*/ 	.word	0x000000ff
        /*03a0*/ 	.word	0x00000020
        /*03a4*/ 	.short	0x010a
        /*03a6*/ 	.byte	0x08
	.zero		1


	//   ....[40]....
        /*03a8*/ 	.word	0x00001c80
        /*03ac*/ 	.word	0x000000ff
        /*03b0*/ 	.word	0x00000088
        /*03b4*/ 	.short	0x0101
        /*03b6*/ 	.byte	0x06
	.zero		1


	//   ....[41]....
        /*03b8*/ 	.word	0x00001ca0
        /*03bc*/ 	.word	0x000000ff
        /*03c0*/ 	.word	0x00000020
        /*03c4*/ 	.short	0x010a
        /*03c6*/ 	.byte	0x08
	.zero		1


	//   ....[42]....
        /*03c8*/ 	.word	0x00001d20
        /*03cc*/ 	.word	0x000000ff
        /*03d0*/ 	.word	0x00000020
        /*03d4*/ 	.short	0x010a
        /*03d6*/ 	.byte	0x11
	.zero		1


	//   ....[43]....
        /*03d8*/ 	.word	0x00001eb0
        /*03dc*/ 	.word	0x000000ff
        /*03e0*/ 	.word	0x00000020
        /*03e4*/ 	.short	0x010a
        /*03e6*/ 	.byte	0x08
	.zero		1


	//   ....[44]....
        /*03e8*/ 	.word	0x00001ff0
        /*03ec*/ 	.word	0x00000002
        /*03f0*/ 	.word	0x00000090
        /*03f4*/ 	.short	0x010a
        /*03f6*/ 	.byte	0xff
	.zero		1


	//   ....[45]....
        /*03f8*/ 	.word	0x000020b0
        /*03fc*/ 	.word	0x00000002
        /*0400*/ 	.word	0x00000000
        /*0404*/ 	.short	0x0101
        /*0406*/ 	.byte	0xff
	.zero		1


	//   ....[46]....
        /*0408*/ 	.word	0x00002610
        /*040c*/ 	.word	0x000000ff
        /*0410*/ 	.word	0x00000000
        /*0414*/ 	.short	0x010a
        /*0416*/ 	.byte	0x04
	.zero		1


	//   ....[47]....
        /*0418*/ 	.word	0x000026a0
        /*041c*/ 	.word	0x000000ff
        /*0420*/ 	.word	0x00000000
        /*0424*/ 	.short	0x010a
        /*0426*/ 	.byte	0x04
	.zero		1


	//   ....[48]....
        /*0428*/ 	.word	0x00002730
        /*042c*/ 	.word	0x000000ff
        /*0430*/ 	.word	0x00000000
        /*0434*/ 	.short	0x010a
        /*0436*/ 	.byte	0x04
	.zero		1


	//   ....[49]....
        /*0438*/ 	.word	0x000027d0
        /*043c*/ 	.word	0x00000000
        /*0440*/ 	.word	0x00000000
        /*0444*/ 	.short	0x010a
        /*0446*/ 	.byte	0xff
	.zero		1


	//   ....[50]....
        /*0448*/ 	.word	0x00002900
        /*044c*/ 	.word	0x00000000
        /*0450*/ 	.word	0x000000f0
        /*0454*/ 	.short	0x010a
        /*0456*/ 	.byte	0xff
	.zero		1


	//   ....[51]....
        /*0458*/ 	.word	0x00002970
        /*045c*/ 	.word	0x00000004
        /*0460*/ 	.word	0x00000000
        /*0464*/ 	.short	0x0101
        /*0466*/ 	.byte	0xff
	.zero		1


	//   ....[52]....
        /*0468*/ 	.word	0x00002990
        /*046c*/ 	.word	0x000000ff
        /*0470*/ 	.word	0x000000a0
        /*0474*/ 	.short	0x010a
        /*0476*/ 	.byte	0x05
	.zero		1


	//   ....[53]....
        /*0478*/ 	.word	0x00002ab0
        /*047c*/ 	.word	0x00000000
        /*0480*/ 	.word	0x00000090
        /*0484*/ 	.short	0x010a
        /*0486*/ 	.byte	0xff
	.zero		1


	//   ....[54]....
        /*0488*/ 	.word	0x00002bb0
        /*048c*/ 	.word	0x00000000
        /*0490*/ 	.word	0x00000000
        /*0494*/ 	.short	0x0101
        /*0496*/ 	.byte	0xff
	.zero		1


	//   ....[55]....
        /*0498*/ 	.word	0x00002c40
        /*049c*/ 	.word	0x000000ff
        /*04a0*/ 	.word	0x000000a0
        /*04a4*/ 	.short	0x0106
        /*04a6*/ 	.byte	0x05
	.zero		1


	//   ....[56]....
        /*04a8*/ 	.word	0x00002c60
        /*04ac*/ 	.word	0x000000ff
        /*04b0*/ 	.word	0x000000a0
        /*04b4*/ 	.short	0x010a
        /*04b6*/ 	.byte	0x05
	.zero		1


	//   ....[57]....
        /*04b8*/ 	.word	0x00002cf0
        /*04bc*/ 	.word	0x000000ff
        /*04c0*/ 	.word	0x000000a0
        /*04c4*/ 	.short	0x0106
        /*04c6*/ 	.byte	0x04
	.zero		1


	//   ....[58]....
        /*04c8*/ 	.word	0x00002d30
        /*04cc*/ 	.word	0x00000000
        /*04d0*/ 	.word	0x000000a0
        /*04d4*/ 	.short	0x010a
        /*04d6*/ 	.byte	0xff
	.zero		1


	//   ....[59]....
        /*04d8*/ 	.word	0x00002f70
        /*04dc*/ 	.word	0x000000ff
        /*04e0*/ 	.word	0x00000008
        /*04e4*/ 	.short	0x010a
        /*04e6*/ 	.byte	0x06
	.zero		1


	//   ....[60]....
        /*04e8*/ 	.word	0x00002f90
        /*04ec*/ 	.word	0x000000ff
        /*04f0*/ 	.word	0x00000008
        /*04f4*/ 	.short	0x010a
        /*04f6*/ 	.byte	0x06
	.zero		1


	//   ....[61]....
        /*04f8*/ 	.word	0x00003120
        /*04fc*/ 	.word	0x000000ff
        /*0500*/ 	.word	0x00000008
        /*0504*/ 	.short	0x010a
        /*0506*/ 	.byte	0x06
	.zero		1


	//   ....[62]....
        /*0508*/ 	.word	0x00003140
        /*050c*/ 	.word	0x000000ff
        /*0510*/ 	.word	0x00000008
        /*0514*/ 	.short	0x010a
        /*0516*/ 	.byte	0x06
	.zero		1


	//   ....[63]....
        /*0518*/ 	.word	0x00003200
        /*051c*/ 	.word	0x000000ff
        /*0520*/ 	.word	0x00000000
        /*0524*/ 	.short	0x0101
        /*0526*/ 	.byte	0x07
	.zero		1


	//   ....[64]....
        /*0528*/ 	.word	0x00003500
        /*052c*/ 	.word	0x00000000
        /*0530*/ 	.word	0x00000090
        /*0534*/ 	.short	0x010a
        /*0536*/ 	.byte	0xff
	.zero		1


	//   ....[65]....
        /*0538*/ 	.word	0x000035c0
        /*053c*/ 	.word	0x00000000
        /*0540*/ 	.word	0x00000000
        /*0544*/ 	.short	0x0101
        /*0546*/ 	.byte	0xff
	.zero		1


	//   ....[66]....
        /*0548*/ 	.word	0x00003680
        /*054c*/ 	.word	0x000000ff
        /*0550*/ 	.word	0x00000000
        /*0554*/ 	.short	0x010a
        /*0556*/ 	.byte	0x06
	.zero		1


	//   ....[67]....
        /*0558*/ 	.word	0x00003690
        /*055c*/ 	.word	0x000000ff
        /*0560*/ 	.word	0x000000d0
        /*0564*/ 	.short	0x010a
        /*0566*/ 	.byte	0x0a
	.zero		1


	//   ....[68]....
        /*0568*/ 	.word	0x00003740
        /*056c*/ 	.word	0x000000ff
        /*0570*/ 	.word	0x00000000
        /*0574*/ 	.short	0x010a
        /*0576*/ 	.byte	0x09
	.zero		1


	//   ....[69]....
        /*0578*/ 	.word	0x00003880
        /*057c*/ 	.word	0x000000ff
        /*0580*/ 	.word	0x00000000
        /*0584*/ 	.short	0x010a
        /*0586*/ 	.byte	0x06
	.zero		1


	//   ....[70]....
        /*0588*/ 	.word	0x00003ad0
        /*058c*/ 	.word	0x000000ff
        /*0590*/ 	.word	0x00000000
        /*0594*/ 	.short	0x010a
        /*0596*/ 	.byte	0x07
	.zero		1


	//   ....[71]....
        /*0598*/ 	.word	0x00003b60
        /*059c*/ 	.word	0x000000ff
        /*05a0*/ 	.word	0x00000000
        /*05a4*/ 	.short	0x010a
        /*05a6*/ 	.byte	0x07
	.zero		1


	//   ....[72]....
        /*05a8*/ 	.word	0x00003bf0
        /*05ac*/ 	.word	0x000000ff
        /*05b0*/ 	.word	0x00000000
        /*05b4*/ 	.short	0x010a
        /*05b6*/ 	.byte	0x07
	.zero		1


	//   ....[73]....
        /*05b8*/ 	.word	0x00003c90
        /*05bc*/ 	.word	0x00000000
        /*05c0*/ 	.word	0x00000000
        /*05c4*/ 	.short	0x010a
        /*05c6*/ 	.byte	0xff
	.zero		1


	//   ....[74]....
        /*05c8*/ 	.word	0x00003cd0
        /*05cc*/ 	.word	0x00000000
        /*05d0*/ 	.word	0x00000000
        /*05d4*/ 	.short	0x010a
        /*05d6*/ 	.byte	0xff
	.zero		1


	//   ....[75]....
        /*05d8*/ 	.word	0x00003d40
        /*05dc*/ 	.word	0x000000ff
        /*05e0*/ 	.word	0x00000000
        /*05e4*/ 	.short	0x0101
        /*05e6*/ 	.byte	0x05
	.zero		1


	//   ....[76]....
        /*05e8*/ 	.word	0x00003d80
        /*05ec*/ 	.word	0x000000ff
        /*05f0*/ 	.word	0x00000110
        /*05f4*/ 	.short	0x010a
        /*05f6*/ 	.byte	0x08
	.zero		1


	//   ....[77]....
        /*05f8*/ 	.word	0x00003dd0
        /*05fc*/ 	.word	0x000000ff
        /*0600*/ 	.word	0x00000000
        /*0604*/ 	.short	0x0101
        /*0606*/ 	.byte	0x05
	.zero		1


	//   ....[78]....
        /*0608*/ 	.word	0x00004220
        /*060c*/ 	.word	0x00000000
        /*0610*/ 	.word	0x00000090
        /*0614*/ 	.short	0x010a
        /*0616*/ 	.byte	0xff
	.zero		1


	//   ....[79]....
        /*0618*/ 	.word	0x000042e0
        /*061c*/ 	.word	0x00000000
        /*0620*/ 	.word	0x00000000
        /*0624*/ 	.short	0x0101
        /*0626*/ 	.byte	0xff
	.zero		1


	//   ....[80]....
        /*0628*/ 	.word	0x00004600
        /*062c*/ 	.word	0x000000ff
        /*0630*/ 	.word	0x00000088
        /*0634*/ 	.short	0x010a
        /*0636*/ 	.byte	0x07
	.zero		1


	//   ....[81]....
        /*0638*/ 	.word	0x000047f0
        /*063c*/ 	.word	0x000000ff
        /*0640*/ 	.word	0x00000060
        /*0644*/ 	.short	0x010a
        /*0646*/ 	.byte	0x07
	.zero		1


	//   ....[82]....
        /*0648*/ 	.word	0x000049e0
        /*064c*/ 	.word	0x000000ff
        /*0650*/ 	.word	0x00000040
        /*0654*/ 	.short	0x010b
        /*0656*/ 	.byte	0x07
	.zero		1


	//   ....[83]....
        /*0658*/ 	.word	0x000049f0
        /*065c*/ 	.word	0x000000ff
        /*0660*/ 	.word	0x00000000
        /*0664*/ 	.short	0x0101
        /*0666*/ 	.byte	0x0e
	.zero		1


	//   ....[84]....
        /*0668*/ 	.word	0x00004a10
        /*066c*/ 	.word	0x000000ff
        /*0670*/ 	.word	0x00000068
        /*0674*/ 	.short	0x010a
        /*0676*/ 	.byte	0x07
	.zero		1


	//   ....[85]....
        /*0678*/ 	.word	0x00004bc0
        /*067c*/ 	.word	0x000000ff
        /*0680*/ 	.word	0x00000048
        /*0684*/ 	.short	0x010b
        /*0686*/ 	.byte	0x07
	.zero		1


	//   ....[86]....
        /*0688*/ 	.word	0x00004bd0
        /*068c*/ 	.word	0x000000ff
        /*0690*/ 	.word	0x00000000
        /*0694*/ 	.short	0x0101
        /*0696*/ 	.byte	0x0e
	.zero		1


	//   ....[87]....
        /*0698*/ 	.word	0x00004be0
        /*069c*/ 	.word	0x000000ff
        /*06a0*/ 	.word	0x00000070
        /*06a4*/ 	.short	0x010a
        /*06a6*/ 	.byte	0x07
	.zero		1


	//   ....[88]....
        /*06a8*/ 	.word	0x00004e10
        /*06ac*/ 	.word	0x000000ff
        /*06b0*/ 	.word	0x00000050
        /*06b4*/ 	.short	0x010b
        /*06b6*/ 	.byte	0x07
	.zero		1


	//   ....[89]....
        /*06b8*/ 	.word	0x00004e80
        /*06bc*/ 	.word	0x000000ff
        /*06c0*/ 	.word	0x00000000
        /*06c4*/ 	.short	0x0101
        /*06c6*/ 	.byte	0x0e
	.zero		1


	//   ....[90]....
        /*06c8*/ 	.word	0x00004ec0
        /*06cc*/ 	.word	0x000000ff
        /*06d0*/ 	.word	0x00000078
        /*06d4*/ 	.short	0x010a
        /*06d6*/ 	.byte	0x07
	.zero		1


	//   ....[91]....
        /*06d8*/ 	.word	0x000050f0
        /*06dc*/ 	.word	0x000000ff
        /*06e0*/ 	.word	0x00000058
        /*06e4*/ 	.short	0x010b
        /*06e6*/ 	.byte	0x07
	.zero		1


	//   ....[92]....
        /*06e8*/ 	.word	0x00005110
        /*06ec*/ 	.word	0x000000ff
        /*06f0*/ 	.word	0x00000000
        /*06f4*/ 	.short	0x0101
        /*06f6*/ 	.byte	0x0d
	.zero		1


	//   ....[93]....
        /*06f8*/ 	.word	0x00005140
        /*06fc*/ 	.word	0x000000ff
        /*0700*/ 	.word	0x00000060
        /*0704*/ 	.short	0x010a
        /*0706*/ 	.byte	0x07
	.zero		1


	//   ....[94]....
        /*0708*/ 	.word	0x00005160
        /*070c*/ 	.word	0x000000ff
        /*0710*/ 	.word	0x00000068
        /*0714*/ 	.short	0x010a
        /*0716*/ 	.byte	0x07
	.zero		1


	//   ....[95]....
        /*0718*/ 	.word	0x00005180
        /*071c*/ 	.word	0x000000ff
        /*0720*/ 	.word	0x00000070
        /*0724*/ 	.short	0x010a
        /*0726*/ 	.byte	0x07
	.zero		1


	//   ....[96]....
        /*0728*/ 	.word	0x000051c0
        /*072c*/ 	.word	0x00000000
        /*0730*/ 	.word	0x00000078
        /*0734*/ 	.short	0x010a
        /*0736*/ 	.byte	0xff
	.zero		1


	//   ....[97]....
        /*0738*/ 	.word	0x00005510
        /*073c*/ 	.word	0x00000000
        /*0740*/ 	.word	0x00000090
        /*0744*/ 	.short	0x010a
        /*0746*/ 	.byte	0xff
	.zero		1


	//   ....[98]....
        /*0748*/ 	.word	0x00005620
        /*074c*/ 	.word	0x00000000
        /*0750*/ 	.word	0x00000000
        /*0754*/ 	.short	0x0101
        /*0756*/ 	.byte	0xff
	.zero		1


	//   ....[99]....
        /*0758*/ 	.word	0x00006040
        /*075c*/ 	.word	0x000000ff
        /*0760*/ 	.word	0x00000040
        /*0764*/ 	.short	0x010a
        /*0766*/ 	.byte	0x30
	.zero		1


	//   ....[100]....
        /*0768*/ 	.word	0x00006080
        /*076c*/ 	.word	0x0000004a
        /*0770*/ 	.word	0x000000b0
        /*0774*/ 	.short	0x010a
        /*0776*/ 	.byte	0xff
	.zero		1


	//   ....[101]....
        /*0778*/ 	.word	0x00006190
        /*077c*/ 	.word	0x000000ff
        /*0780*/ 	.word	0x00000040
        /*0784*/ 	.short	0x010a
        /*0786*/ 	.byte	0x30
	.zero		1


	//   ....[102]....
        /*0788*/ 	.word	0x00006260
        /*078c*/ 	.word	0x0000004a
        /*0790*/ 	.word	0x000000b0
        /*0794*/ 	.short	0x010a
        /*0796*/ 	.byte	0xff
	.zero		1


	//   ....[103]....
        /*0798*/ 	.word	0x00006a10
        /*079c*/ 	.word	0x00000000
        /*07a0*/ 	.word	0x00000000
        /*07a4*/ 	.short	0x0101
        /*07a6*/ 	.byte	0xff
	.zero		1


	//   ....[104]....
        /*07a8*/ 	.word	0x00006a20
        /*07ac*/ 	.word	0x00000003
        /*07b0*/ 	.word	0x00000040
        /*07b4*/ 	.short	0x010a
        /*07b6*/ 	.byte	0xff
	.zero		1


	//   ....[105]....
        /*07b8*/ 	.word	0x00006ae0
        /*07bc*/ 	.word	0x00000003
        /*07c0*/ 	.word	0x00000040
        /*07c4*/ 	.short	0x010a
        /*07c6*/ 	.byte	0xff
	.zero		1


	//   ....[106]....
        /*07c8*/ 	.word	0x000072d0
        /*07cc*/ 	.word	0x00000052
        /*07d0*/ 	.word	0x00000000
        /*07d4*/ 	.short	0x0101
        /*07d6*/ 	.byte	0xff
	.zero		1


	//   ....[107]....
        /*07d8*/ 	.word	0x000072f0
        /*07dc*/ 	.word	0x00000053
        /*07e0*/ 	.word	0x00000040
        /*07e4*/ 	.short	0x010a
        /*07e6*/ 	.byte	0xff
	.zero		1


	//   ....[108]....
        /*07e8*/ 	.word	0x000073a0
        /*07ec*/ 	.word	0x00000053
        /*07f0*/ 	.word	0x00000040
        /*07f4*/ 	.short	0x010a
        /*07f6*/ 	.byte	0xff
	.zero		1


	//   ....[109]....
        /*07f8*/ 	.word	0x00007b90
        /*07fc*/ 	.word	0x00000052
        /*0800*/ 	.word	0x00000000
        /*0804*/ 	.short	0x0101
        /*0806*/ 	.byte	0xff
	.zero		1


	//   ....[110]....
        /*0808*/ 	.word	0x00007bb0
        /*080c*/ 	.word	0x00000058
        /*0810*/ 	.word	0x00000040
        /*0814*/ 	.short	0x010a
        /*0816*/ 	.byte	0xff
	.zero		1


	//   ....[111]....
        /*0818*/ 	.word	0x00007c60
        /*081c*/ 	.word	0x00000058
        /*0820*/ 	.word	0x00000040
        /*0824*/ 	.short	0x010a
        /*0826*/ 	.byte	0xff
	.zero		1


	//   ....[112]....
        /*0828*/ 	.word	0x00007f10
        /*082c*/ 	.word	0x0000004a
        /*0830*/ 	.word	0x00000000
        /*0834*/ 	.short	0x0101
        /*0836*/ 	.byte	0xff
	.zero		1


	//   ....[113]....
        /*0838*/ 	.word	0x000084a0
        /*083c*/ 	.word	0x00000002
        /*0840*/ 	.word	0x00000000
        /*0844*/ 	.short	0x0101
        /*0846*/ 	.byte	0xff
	.zero		1


	//   ....[114]....
        /*0848*/ 	.word	0x00008710
        /*084c*/ 	.word	0x000000ff
        /*0850*/ 	.word	0x00000000
        /*0854*/ 	.short	0x0101
        /*0856*/ 	.byte	0x04
	.zero		1


	//   ....[115]....
        /*0858*/ 	.word	0x00008730
        /*085c*/ 	.word	0x00000003
        /*0860*/ 	.word	0x00000100
        /*0864*/ 	.short	0x010a
        /*0866*/ 	.byte	0xff
	.zero		1


	//   ....[116]....
        /*0868*/ 	.word	0x00008790
        /*086c*/ 	.word	0x00000002
        /*0870*/ 	.word	0x00000020
        /*0874*/ 	.short	0x010a
        /*0876*/ 	.byte	0xff
	.zero		1


	//   ....[117]....
        /*0878*/ 	.word	0x000087f0
        /*087c*/ 	.word	0x00000002
        /*0880*/ 	.word	0x00000020
        /*0884*/ 	.short	0x010a
        /*0886*/ 	.byte	0xff
	.zero		1


	//   ....[118]....
        /*0888*/ 	.word	0x00008840
        /*088c*/ 	.word	0x00000002
        /*0890*/ 	.word	0x00000090
        /*0894*/ 	.short	0x010a
        /*0896*/ 	.byte	0xff
	.zero		1


	//   ....[119]....
        /*0898*/ 	.word	0x000088a0
        /*089c*/ 	.word	0x00000000
        /*08a0*/ 	.word	0x00000000
        /*08a4*/ 	.short	0x010a
        /*08a6*/ 	.byte	0xff
	.zero		1


	//   ....[120]....
        /*08a8*/ 	.word	0x00008900
        /*08ac*/ 	.word	0x00000000
        /*08b0*/ 	.word	0x00000000
        /*08b4*/ 	.short	0x010a
        /*08b6*/ 	.byte	0xff
	.zero		1


	//   ....[121]....
        /*08b8*/ 	.word	0x00008960
        /*08bc*/ 	.word	0x00000000
        /*08c0*/ 	.word	0x00000000
        /*08c4*/ 	.short	0x010a
        /*08c6*/ 	.byte	0xff
	.zero		1


	//   ....[122]....
        /*08c8*/ 	.word	0x000089b0
        /*08cc*/ 	.word	0x00000000
        /*08d0*/ 	.word	0x000000f0
        /*08d4*/ 	.short	0x010a
        /*08d6*/ 	.byte	0xff
	.zero		1


	//   ....[123]....
        /*08d8*/ 	.word	0x00008a10
        /*08dc*/ 	.word	0x00000000
        /*08e0*/ 	.word	0x000000a0
        /*08e4*/ 	.short	0x010a
        /*08e6*/ 	.byte	0xff
	.zero		1


	//   ....[124]....
        /*08e8*/ 	.word	0x00008a60
        /*08ec*/ 	.word	0x00000000
        /*08f0*/ 	.word	0x00000090
        /*08f4*/ 	.short	0x010a
        /*08f6*/ 	.byte	0xff
	.zero		1


	//   ....[125]....
        /*08f8*/ 	.word	0x00008ac0
        /*08fc*/ 	.word	0x00000000
        /*0900*/ 	.word	0x000000a0
        /*0904*/ 	.short	0x010a
        /*0906*/ 	.byte	0xff
	.zero		1


	//   ....[126]....
        /*0908*/ 	.word	0x00008b20
        /*090c*/ 	.word	0x00000004
        /*0910*/ 	.word	0x00000008
        /*0914*/ 	.short	0x010a
        /*0916*/ 	.byte	0xff
	.zero		1


	//   ....[127]....
        /*0918*/ 	.word	0x00008c00
        /*091c*/ 	.word	0x00000002
        /*0920*/ 	.word	0x00000008
        /*0924*/ 	.short	0x010a
        /*0926*/ 	.byte	0xff
	.zero		1


	//   ....[128]....
        /*0928*/ 	.word	0x00008c50
        /*092c*/ 	.word	0x00000000
        /*0930*/ 	.word	0x00000090
        /*0934*/ 	.short	0x010a
        /*0936*/ 	.byte	0xff
	.zero		1


	//   ....[129]....
        /*0938*/ 	.word	0x00008cb0
        /*093c*/ 	.word	0x00000000
        /*0940*/ 	.word	0x000000d0
        /*0944*/ 	.short	0x010a
        /*0946*/ 	.byte	0xff
	.zero		1


	//   ....[130]....
        /*0948*/ 	.word	0x00008d10
        /*094c*/ 	.word	0x00000000
        /*0950*/ 	.word	0x00000000
        /*0954*/ 	.short	0x010a
        /*0956*/ 	.byte	0xff
	.zero		1


	//   ....[131]....
        /*0958*/ 	.word	0x00008d70
        /*095c*/ 	.word	0x00000000
        /*0960*/ 	.word	0x00000000
        /*0964*/ 	.short	0x010a
        /*0966*/ 	.byte	0xff
	.zero		1


	//   ....[132]....
        /*0968*/ 	.word	0x00008dd0
        /*096c*/ 	.word	0x00000000
        /*0970*/ 	.word	0x00000000
        /*0974*/ 	.short	0x010a
        /*0976*/ 	.byte	0xff
	.zero		1


	//   ....[133]....
        /*0978*/ 	.word	0x00008e30
        /*097c*/ 	.word	0x00000000
        /*0980*/ 	.word	0x00000000
        /*0984*/ 	.short	0x010a
        /*0986*/ 	.byte	0xff
	.zero		1


	//   ....[134]....
        /*0988*/ 	.word	0x00008e90
        /*098c*/ 	.word	0x00000000
        /*0990*/ 	.word	0x00000110
        /*0994*/ 	.short	0x010a
        /*0996*/ 	.byte	0xff
	.zero		1


	//   ....[135]....
        /*0998*/ 	.word	0x00008ee0
        /*099c*/ 	.word	0x00000000
        /*09a0*/ 	.word	0x00000090
        /*09a4*/ 	.short	0x010a
        /*09a6*/ 	.byte	0xff
	.zero		1


	//   ....[136]....
        /*09a8*/ 	.word	0x00008f40
        /*09ac*/ 	.word	0x00000000
        /*09b0*/ 	.word	0x00000088
        /*09b4*/ 	.short	0x010a
        /*09b6*/ 	.byte	0xff
	.zero		1


	//   ....[137]....
        /*09b8*/ 	.word	0x00008fa0
        /*09bc*/ 	.word	0x00000003
        /*09c0*/ 	.word	0x00000060
        /*09c4*/ 	.short	0x010a
        /*09c6*/ 	.byte	0xff
	.zero		1


	//   ....[138]....
        /*09c8*/ 	.word	0x00009000
        /*09cc*/ 	.word	0x00000003
        /*09d0*/ 	.word	0x00000068
        /*09d4*/ 	.short	0x010a
        /*09d6*/ 	.byte	0xff
	.zero		1


	//   ....[139]....
        /*09d8*/ 	.word	0x00009060
        /*09dc*/ 	.word	0x00000003
        /*09e0*/ 	.word	0x00000070
        /*09e4*/ 	.short	0x010a
        /*09e6*/ 	.byte	0xff
	.zero		1


	//   ....[140]....
        /*09e8*/ 	.word	0x000090c0
        /*09ec*/ 	.word	0x00000003
        /*09f0*/ 	.word	0x00000078
        /*09f4*/ 	.short	0x010a
        /*09f6*/ 	.byte	0xff
	.zero		1


	//   ....[141]....
        /*09f8*/ 	.word	0x00009120
        /*09fc*/ 	.word	0x00000000
        /*0a00*/ 	.word	0x00000060
        /*0a04*/ 	.short	0x010a
        /*0a06*/ 	.byte	0xff
	.zero		1


	//   ....[142]....
        /*0a08*/ 	.word	0x00009180
        /*0a0c*/ 	.word	0x00000000
        /*0a10*/ 	.word	0x00000068
        /*0a14*/ 	.short	0x010a
        /*0a16*/ 	.byte	0xff
	.zero		1


	//   ....[143]....
        /*0a18*/ 	.word	0x000091e0
        /*0a1c*/ 	.word	0x00000000
        /*0a20*/ 	.word	0x00000070
        /*0a24*/ 	.short	0x010a
        /*0a26*/ 	.byte	0xff
	.zero		1


	//   ....[144]....
        /*0a28*/ 	.word	0x00009230
        /*0a2c*/ 	.word	0x00000000
        /*0a30*/ 	.word	0x00000090
        /*0a34*/ 	.short	0x010a
        /*0a36*/ 	.byte	0xff
	.zero		1


	//   ....[145]....
        /*0a38*/ 	.word	0x00009290
        /*0a3c*/ 	.word	0x00000000
        /*0a40*/ 	.word	0x00000040
        /*0a44*/ 	.short	0x010a
        /*0a46*/ 	.byte	0xff
	.zero		1


	//   ....[146]....
        /*0a48*/ 	.word	0x000092e0
        /*0a4c*/ 	.word	0x0000004a
        /*0a50*/ 	.word	0x000000b0
        /*0a54*/ 	.short	0x010a
        /*0a56*/ 	.byte	0xff
	.zero		1


	//   ....[147]....
        /*0a58*/ 	.word	0x00009330
        /*0a5c*/ 	.word	0x00000003
        /*0a60*/ 	.word	0x00000040
        /*0a64*/ 	.short	0x010a
        /*0a66*/ 	.byte	0xff
	.zero		1


	//   ....[148]....
        /*0a68*/ 	.word	0x00009380
        /*0a6c*/ 	.word	0x00000053
        /*0a70*/ 	.word	0x00000040
        /*0a74*/ 	.short	0x010a
        /*0a76*/ 	.byte	0xff
	.zero		1


	//   ....[149]....
        /*0a78*/ 	.word	0x000093d0
        /*0a7c*/ 	.word	0x00000058
        /*0a80*/ 	.word	0x00000040
        /*0a84*/ 	.short	0x010a
        /*0a86*/ 	.byte	0xff
	.zero		1


	//----- nvinfo : EIATTR_NUM_MBARRIERS
	.align		4
.L_47:
        /*0a88*/ 	.byte	0x03, 0x38
        /*0a8a*/ 	.short	0x0023


	//----- nvinfo : EIATTR_EXIT_INSTR_OFFSETS
	.align		4
        /*0a8c*/ 	.byte	0x04, 0x1c
        /*0a8e*/ 	.short	(.L_49 - .L_48)


	//   ....[0]....
.L_48:
        /*0a90*/ 	.word	0x00002800


	//   ....[1]....
        /*0a94*/ 	.word	0x00002d00


	//   ....[2]....
        /*0a98*/ 	.word	0x00002d60


	//   ....[3]....
        /*0a9c*/ 	.word	0x00004000


	//   ....[4]....
        /*0aa0*/ 	.word	0x000051f0


	//   ....[5]....
        /*0aa4*/ 	.word	0x00005230


	//   ....[6]....
        /*0aa8*/ 	.word	0x00008600


	//   ....[7]....
        /*0aac*/ 	.word	0x00008680


	//   ....[8]....
        /*0ab0*/ 	.word	0x000086b0


	//   ....[9]....
        /*0ab4*/ 	.word	0x00008720


	//----- nvinfo : EIATTR_MAX_THREADS
	.align		4
.L_49:
        /*0ab8*/ 	.byte	0x04, 0x05
        /*0aba*/ 	.short	(.L_51 - .L_50)
.L_50:
        /*0abc*/ 	.word	0x00000100
        /*0ac0*/ 	.word	0x00000001
        /*0ac4*/ 	.word	0x00000001


	//----- nvinfo : EIATTR_CRS_STACK_SIZE
	.align		4
.L_51:
        /*0ac8*/ 	.byte	0x04, 0x1e
        /*0aca*/ 	.short	(.L_53 - .L_52)
.L_52:
        /*0acc*/ 	.word	0x00000000


	//----- nvinfo : EIATTR_CBANK_PARAM_SIZE
	.align		4
.L_53:
        /*0ad0*/ 	.byte	0x03, 0x19
        /*0ad2*/ 	.short	0x0800


	//----- nvinfo : EIATTR_PARAM_CBANK
	.align		4
        /*0ad4*/ 	.byte	0x04, 0x0a
        /*0ad6*/ 	.short	(.L_55 - .L_54)
	.align		4
.L_54:
        /*0ad8*/ 	.word	index@(.nv.constant0._ZN7cutlass13device_kernelINS_4gemm6kernel13GemmUniversalIN4cute5tupleIJiiiiEEENS1_10collective13CollectiveMmaINS1_35MainloopSm100TmaUmmaWarpSpecializedILi4ELi2ELi4ENS5_IJNS4_1CILi2EEENSA_ILi1EEESC_EEEEENS5_IJNSA_ILi128EEESF_NSA_ILi32EEEEEENS_6half_tENS5_IJlSC_lEEESI_SJ_NS4_8TiledMMAINS4_8MMA_AtomIJNS4_26SM100_MMA_F16BF16_2x1SM_SSISI_SI_fLi128ELi128ELNS4_4UMMA5MajorE0ELSO_0ELNSN_7ScaleInE0ELSP_0EEEEEENS4_6LayoutINS5_IJSC_SC_SC_EEENS5_IJNSA_ILi0EEESU_SU_EEEEENS5_IJNS4_10UnderscoreESX_SX_EEEEENS4_18SM100_TMA_2SM_LOADENS4_14ComposedLayoutINS4_7SwizzleILi2ELi4ELi3EEENS4_18smem_ptr_flag_bitsILi16EEENSS_INS5_IJNSA_ILi8EEESG_EEENS5_IJSG_SC_EEEEEEEvNS4_8identityES10_S1A_vS1B_EENS_8epilogue10collective18CollectiveEpilogueINS1D_23Sm100TmaWarpSpecializedILi4ELi2ELi16ELb1ELb0EEEJNS5_IJNSA_ILi64EEESF_SG_EEENS5_IJNSS_IS1I_SC_EENSS_INS5_IJNSA_ILi16EEESB_EEENS5_IJSC_S1I_EEEEEEEESI_SJ_SI_SJ_NS1D_6fusion15FusionCallbacksIS1H_NS1Q_17LinearCombinationISI_fSI_fLNS_15FloatRoundStyleE2EEES1J_S1P_JEEENS4_5SM1004TMEM4LOAD26SM100_TMEM_LOAD_32dp32b16xENS4_13SM90_TMA_LOADENS11_INS12_ILi1ELi4ELi3EEES15_NSS_INS5_IJS16_S1L_EEENS5_IJS1L_SC_EEEEEEENS4_39AutoVectorizingCopyWithAssumedAlignmentILi128EEENS4_14SM90_TMA_STOREES25_S27_S27_EEEvvEEEEvNT_6ParamsE)
        /*0adc*/ 	.short	0x0380
        /*0ade*/ 	.short	0x0800


	//----- nvinfo : EIATTR_SW_WAR
	.align		4
.L_55:
        /*0ae0*/ 	.byte	0x04, 0x36
        /*0ae2*/ 	.short	(.L_57 - .L_56)
.L_56:
        /*0ae4*/ 	.word	0x00000008
.L_57:


//--------------------- .nv.callgraph             --------------------------
	.section	.nv.callgraph,"",@"SHT_CUDA_CALLGRAPH"
	.align	4
	.sectionentsize	8
	.align		4
        /*0000*/ 	.word	0x00000000
	.align		4
        /*0004*/ 	.word	0xffffffff
	.align		4
        /*0008*/ 	.word	index@(_ZN7cutlass13device_kernelINS_4gemm6kernel13GemmUniversalIN4cute5tupleIJiiiiEEENS1_10collective13CollectiveMmaINS1_35MainloopSm100TmaUmmaWarpSpecializedILi4ELi2ELi4ENS5_IJNS4_1CILi2EEENSA_ILi1EEESC_EEEEENS5_IJNSA_ILi128EEESF_NSA_ILi32EEEEEENS_6half_tENS5_IJlSC_lEEESI_SJ_NS4_8TiledMMAINS4_8MMA_AtomIJNS4_26SM100_MMA_F16BF16_2x1SM_SSISI_SI_fLi128ELi128ELNS4_4UMMA5MajorE0ELSO_0ELNSN_7ScaleInE0ELSP_0EEEEEENS4_6LayoutINS5_IJSC_SC_SC_EEENS5_IJNSA_ILi0EEESU_SU_EEEEENS5_IJNS4_10UnderscoreESX_SX_EEEEENS4_18SM100_TMA_2SM_LOADENS4_14ComposedLayoutINS4_7SwizzleILi2ELi4ELi3EEENS4_18smem_ptr_flag_bitsILi16EEENSS_INS5_IJNSA_ILi8EEESG_EEENS5_IJSG_SC_EEEEEEEvNS4_8identityES10_S1A_vS1B_EENS_8epilogue10collective18CollectiveEpilogueINS1D_23Sm100TmaWarpSpecializedILi4ELi2ELi16ELb1ELb0EEEJNS5_IJNSA_ILi64EEESF_SG_EEENS5_IJNSS_IS1I_SC_EENSS_INS5_IJNSA_ILi16EEESB_EEENS5_IJSC_S1I_EEEEEEEESI_SJ_SI_SJ_NS1D_6fusion15FusionCallbacksIS1H_NS1Q_17LinearCombinationISI_fSI_fLNS_15FloatRoundStyleE2EEES1J_S1P_JEEENS4_5SM1004TMEM4LOAD26SM100_TMEM_LOAD_32dp32b16xENS4_13SM90_TMA_LOADENS11_INS12_ILi1ELi4ELi3EEES15_NSS_INS5_IJS16_S1L_EEENS5_IJS1L_SC_EEEEEEENS4_39AutoVectorizingCopyWithAssumedAlignmentILi128EEENS4_14SM90_TMA_STOREES25_S27_S27_EEEvvEEEEvNT_6ParamsE)
	.align		4
        /*000c*/ 	.word	index@(__assertfail)
	.align		4
        /*0010*/ 	.word	0x00000000
	.align		4
        /*0014*/ 	.word	0xfffffffe
	.align		4
        /*0018*/ 	.word	0x00000000
	.align		4
        /*001c*/ 	.word	0xfffffffd
	.align		4
        /*0020*/ 	.word	0x00000000
	.align		4
        /*0024*/ 	.word	0xfffffffc


//--------------------- .nv.constant4             --------------------------
	.section	.nv.constant4,"a",@progbits
	.align	8
	.align		8
.nv.constant4:
        /*0000*/ 	.dword	__assertfail
	.align		8
        /*0008*/ 	.dword	__unnamed_1
	.align		8
        /*0010*/ 	.dword	__unnamed_2
	.align		8
        /*0018*/ 	.dword	_ZN39_INTERNAL_2401adfe_4_k_cu_8d7d292e_72724cuda3std3__45__cpo5beginE
	.align		8
        /*0020*/ 	.dword	_ZN39_INTERNAL_2401adfe_4_k_cu_8d7d292e_72724cuda3std3__45__cpo3endE
	.align		8
        /*0028*/ 	.dword	_ZN39_INTERNAL_2401adfe_4_k_cu_8d7d292e_72724cuda3std3__45__cpo6cbeginE
	.align		8
        /*0030*/ 	.dword	_ZN39_INTERNAL_2401adfe_4_k_cu_8d7d292e_72724cuda3std3__45__cpo4cendE
	.align		8
        /*0038*/ 	.dword	_ZN39_INTERNAL_2401adfe_4_k_cu_8d7d292e_72724cuda3std3__441_GLOBAL__N__2401adfe_4_k_cu_8d7d292e_72726ignoreE
	.align		8
        /*0040*/ 	.dword	_ZN39_INTERNAL_2401adfe_4_k_cu_8d7d292e_72724cuda3std3__419piecewise_constructE
	.align		8
        /*0048*/ 	.dword	_ZN39_INTERNAL_2401adfe_4_k_cu_8d7d292e_72724cuda3std3__48in_placeE
	.align		8
        /*0050*/ 	.dword	_ZN39_INTERNAL_2401adfe_4_k_cu_8d7d292e_72724cuda3std6ranges3__45__cpo4swapE
	.align		8
        /*0058*/ 	.dword	_ZN39_INTERNAL_2401adfe_4_k_cu_8d7d292e_72724cuda3std6ranges3__45__cpo9iter_moveE
	.align		8
        /*0060*/ 	.dword	_ZN39_INTERNAL_2401adfe_4_k_cu_8d7d292e_72724cute7productE
	.align		8
        /*0068*/ 	.dword	_ZN39_INTERNAL_2401adfe_4_k_cu_8d7d292e_72724cute1_E
	.align		8
        /*0070*/ 	.dword	$str$25
	.align		8
        /*0078*/ 	.dword	$str$26
	.align		8
        /*0080*/ 	.dword	$str$27
	.align		8
        /*0088*/ 	.dword	$str$28


//--------------------- .text._ZN7cutlass13device_kernelINS_4gemm6kernel13GemmUniversalIN4cute5tupleIJiiiiEEENS1_10collective13CollectiveMmaINS1_35MainloopSm100TmaUmmaWarpSpecializedILi4ELi2ELi4ENS5_IJNS4_1CILi2EEENSA_ILi1EEESC_EEEEENS5_IJNSA_ILi128EEESF_NSA_ILi32EEEEEENS_6half_tENS5_IJlSC_lEEESI_SJ_NS4_8TiledMMAINS4_8MMA_AtomIJNS4_26SM100_MMA_F16BF16_2x1SM_SSISI_SI_fLi128ELi128ELNS4_4UMMA5MajorE0ELSO_0ELNSN_7ScaleInE0ELSP_0EEEEEENS4_6LayoutINS5_IJSC_SC_SC_EEENS5_IJNSA_ILi0EEESU_SU_EEEEENS5_IJNS4_10UnderscoreESX_SX_EEEEENS4_18SM100_TMA_2SM_LOADENS4_14ComposedLayoutINS4_7SwizzleILi2ELi4ELi3EEENS4_18smem_ptr_flag_bitsILi16EEENSS_INS5_IJNSA_ILi8EEESG_EEENS5_IJSG_SC_EEEEEEEvNS4_8identityES10_S1A_vS1B_EENS_8epilogue10collective18CollectiveEpilogueINS1D_23Sm100TmaWarpSpecializedILi4ELi2ELi16ELb1ELb0EEEJNS5_IJNSA_ILi64EEESF_SG_EEENS5_IJNSS_IS1I_SC_EENSS_INS5_IJNSA_ILi16EEESB_EEENS5_IJSC_S1I_EEEEEEEESI_SJ_SI_SJ_NS1D_6fusion15FusionCallbacksIS1H_NS1Q_17LinearCombinationISI_fSI_fLNS_15FloatRoundStyleE2EEES1J_S1P_JEEENS4_5SM1004TMEM4LOAD26SM100_TMEM_LOAD_32dp32b16xENS4_13SM90_TMA_LOADENS11_INS12_ILi1ELi4ELi3EEES15_NSS_INS5_IJS16_S1L_EEENS5_IJS1L_SC_EEEEEEENS4_39AutoVectorizingCopyWithAssumedAlignmentILi128EEENS4_14SM90_TMA_STOREES25_S27_S27_EEEvvEEEEvNT_6ParamsE --------------------------
	.section	.text._ZN7cutlass13device_kernelINS_4gemm6kernel13GemmUniversalIN4cute5tupleIJiiiiEEENS1_10collective13CollectiveMmaINS1_35MainloopSm100TmaUmmaWarpSpecializedILi4ELi2ELi4ENS5_IJNS4_1CILi2EEENSA_ILi1EEESC_EEEEENS5_IJNSA_ILi128EEESF_NSA_ILi32EEEEEENS_6half_tENS5_IJlSC_lEEESI_SJ_NS4_8TiledMMAINS4_8MMA_AtomIJNS4_26SM100_MMA_F16BF16_2x1SM_SSISI_SI_fLi128ELi128ELNS4_4UMMA5MajorE0ELSO_0ELNSN_7ScaleInE0ELSP_0EEEEEENS4_6LayoutINS5_IJSC_SC_SC_EEENS5_IJNSA_ILi0EEESU_SU_EEEEENS5_IJNS4_10UnderscoreESX_SX_EEEEENS4_18SM100_TMA_2SM_LOADENS4_14ComposedLayoutINS4_7SwizzleILi2ELi4ELi3EEENS4_18smem_ptr_flag_bitsILi16EEENSS_INS5_IJNSA_ILi8EEESG_EEENS5_IJSG_SC_EEEEEEEvNS4_8identityES10_S1A_vS1B_EENS_8epilogue10collective18CollectiveEpilogueINS1D_23Sm100TmaWarpSpecializedILi4ELi2ELi16ELb1ELb0EEEJNS5_IJNSA_ILi64EEESF_SG_EEENS5_IJNSS_IS1I_SC_EENSS_INS5_IJNSA_ILi16EEESB_EEENS5_IJSC_S1I_EEEEEEEESI_SJ_SI_SJ_NS1D_6fusion15FusionCallbacksIS1H_NS1Q_17LinearCombinationISI_fSI_fLNS_15FloatRoundStyleE2EEES1J_S1P_JEEENS4_5SM1004TMEM4LOAD26SM100_TMEM_LOAD_32dp32b16xENS4_13SM90_TMA_LOADENS11_INS12_ILi1ELi4ELi3EEES15_NSS_INS5_IJS16_S1L_EEENS5_IJS1L_SC_EEEEEEENS4_39AutoVectorizingCopyWithAssumedAlignmentILi128EEENS4_14SM90_TMA_STOREES25_S27_S27_EEEvvEEEEvNT_6ParamsE,"ax",@progbits
	.align	128
.text._ZN7cutlass13device_kernelINS_4gemm6kernel13GemmUniversalIN4cute5tupleIJiiiiEEENS1_10collective13CollectiveMmaINS1_35MainloopSm100TmaUmmaWarpSpecializedILi4ELi2ELi4ENS5_IJNS4_1CILi2EEENSA_ILi1EEESC_EEEEENS5_IJNSA_ILi128EEESF_NSA_ILi32EEEEEENS_6half_tENS5_IJlSC_lEEESI_SJ_NS4_8TiledMMAINS4_8MMA_AtomIJNS4_26SM100_MMA_F16BF16_2x1SM_SSISI_SI_fLi128ELi128ELNS4_4UMMA5MajorE0ELSO_0ELNSN_7ScaleInE0ELSP_0EEEEEENS4_6LayoutINS5_IJSC_SC_SC_EEENS5_IJNSA_ILi0EEESU_SU_EEEEENS5_IJNS4_10UnderscoreESX_SX_EEEEENS4_18SM100_TMA_2SM_LOADENS4_14ComposedLayoutINS4_7SwizzleILi2ELi4ELi3EEENS4_18smem_ptr_flag_bitsILi16EEENSS_INS5_IJNSA_ILi8EEESG_EEENS5_IJSG_SC_EEEEEEEvNS4_8identityES10_S1A_vS1B_EENS_8epilogue10collective18CollectiveEpilogueINS1D_23Sm100TmaWarpSpecializedILi4ELi2ELi16ELb1ELb0EEEJNS5_IJNSA_ILi64EEESF_SG_EEENS5_IJNSS_IS1I_SC_EENSS_INS5_IJNSA_ILi16EEESB_EEENS5_IJSC_S1I_EEEEEEEESI_SJ_SI_SJ_NS1D_6fusion15FusionCallbacksIS1H_NS1Q_17LinearCombinationISI_fSI_fLNS_15FloatRoundStyleE2EEES1J_S1P_JEEENS4_5SM1004TMEM4LOAD26SM100_TMEM_LOAD_32dp32b16xENS4_13SM90_TMA_LOADENS11_INS12_ILi1ELi4ELi3EEES15_NSS_INS5_IJS16_S1L_EEENS5_IJS1L_SC_EEEEEEENS4_39AutoVectorizingCopyWithAssumedAlignmentILi128EEENS4_14SM90_TMA_STOREES25_S27_S27_EEEvvEEEEvNT_6ParamsE:
        .type           _ZN7cutlass13device_kernelINS_4gemm6kernel13GemmUniversalIN4cute5tupleIJiiiiEEENS1_10collective13CollectiveMmaINS1_35MainloopSm100TmaUmmaWarpSpecializedILi4ELi2ELi4ENS5_IJNS4_1CILi2EEENSA_ILi1EEESC_EEEEENS5_IJNSA_ILi128EEESF_NSA_ILi32EEEEEENS_6half_tENS5_IJlSC_lEEESI_SJ_NS4_8TiledMMAINS4_8MMA_AtomIJNS4_26SM100_MMA_F16BF16_2x1SM_SSISI_SI_fLi128ELi128ELNS4_4UMMA5MajorE0ELSO_0ELNSN_7ScaleInE0ELSP_0EEEEEENS4_6LayoutINS5_IJSC_SC_SC_EEENS5_IJNSA_ILi0EEESU_SU_EEEEENS5_IJNS4_10UnderscoreESX_SX_EEEEENS4_18SM100_TMA_2SM_LOADENS4_14ComposedLayoutINS4_7SwizzleILi2ELi4ELi3EEENS4_18smem_ptr_flag_bitsILi16EEENSS_INS5_IJNSA_ILi8EEESG_EEENS5_IJSG_SC_EEEEEEEvNS4_8identityES10_S1A_vS1B_EENS_8epilogue10collective18CollectiveEpilogueINS1D_23Sm100TmaWarpSpecializedILi4ELi2ELi16ELb1ELb0EEEJNS5_IJNSA_ILi64EEESF_SG_EEENS5_IJNSS_IS1I_SC_EENSS_INS5_IJNSA_ILi16EEESB_EEENS5_IJSC_S1I_EEEEEEEESI_SJ_SI_SJ_NS1D_6fusion15FusionCallbacksIS1H_NS1Q_17LinearCombinationISI_fSI_fLNS_15FloatRoundStyleE2EEES1J_S1P_JEEENS4_5SM1004TMEM4LOAD26SM100_TMEM_LOAD_32dp32b16xENS4_13SM90_TMA_LOADENS11_INS12_ILi1ELi4ELi3EEES15_NSS_INS5_IJS16_S1L_EEENS5_IJS1L_SC_EEEEEEENS4_39AutoVectorizingCopyWithAssumedAlignmentILi128EEENS4_14SM90_TMA_STOREES25_S27_S27_EEEvvEEEEvNT_6ParamsE,@function
        .size           _ZN7cutlass13device_kernelINS_4gemm6kernel13GemmUniversalIN4cute5tupleIJiiiiEEENS1_10collective13CollectiveMmaINS1_35MainloopSm100TmaUmmaWarpSpecializedILi4ELi2ELi4ENS5_IJNS4_1CILi2EEENSA_ILi1EEESC_EEEEENS5_IJNSA_ILi128EEESF_NSA_ILi32EEEEEENS_6half_tENS5_IJlSC_lEEESI_SJ_NS4_8TiledMMAINS4_8MMA_AtomIJNS4_26SM100_MMA_F16BF16_2x1SM_SSISI_SI_fLi128ELi128ELNS4_4UMMA5MajorE0ELSO_0ELNSN_7ScaleInE0ELSP_0EEEEEENS4_6LayoutINS5_IJSC_SC_SC_EEENS5_IJNSA_ILi0EEESU_SU_EEEEENS5_IJNS4_10UnderscoreESX_SX_EEEEENS4_18SM100_TMA_2SM_LOADENS4_14ComposedLayoutINS4_7SwizzleILi2ELi4ELi3EEENS4_18smem_ptr_flag_bitsILi16EEENSS_INS5_IJNSA_ILi8EEESG_EEENS5_IJSG_SC_EEEEEEEvNS4_8identityES10_S1A_vS1B_EENS_8epilogue10collective18CollectiveEpilogueINS1D_23Sm100TmaWarpSpecializedILi4ELi2ELi16ELb1ELb0EEEJNS5_IJNSA_ILi64EEESF_SG_EEENS5_IJNSS_IS1I_SC_EENSS_INS5_IJNSA_ILi16EEESB_EEENS5_IJSC_S1I_EEEEEEEESI_SJ_SI_SJ_NS1D_6fusion15FusionCallbacksIS1H_NS1Q_17LinearCombinationISI_fSI_fLNS_15FloatRoundStyleE2EEES1J_S1P_JEEENS4_5SM1004TMEM4LOAD26SM100_TMEM_LOAD_32dp32b16xENS4_13SM90_TMA_LOADENS11_INS12_ILi1ELi4ELi3EEES15_NSS_INS5_IJS16_S1L_EEENS5_IJS1L_SC_EEEEEEENS4_39AutoVectorizingCopyWithAssumedAlignmentILi128EEENS4_14SM90_TMA_STOREES25_S27_S27_EEEvvEEEEvNT_6ParamsE,(.L_x_197 - _ZN7cutlass13device_kernelINS_4gemm6kernel13GemmUniversalIN4cute5tupleIJiiiiEEENS1_10collective13CollectiveMmaINS1_35MainloopSm100TmaUmmaWarpSpecializedILi4ELi2ELi4ENS5_IJNS4_1CILi2EEENSA_ILi1EEESC_EEEEENS5_IJNSA_ILi128EEESF_NSA_ILi32EEEEEENS_6half_tENS5_IJlSC_lEEESI_SJ_NS4_8TiledMMAINS4_8MMA_AtomIJNS4_26SM100_MMA_F16BF16_2x1SM_SSISI_SI_fLi128ELi128ELNS4_4UMMA5MajorE0ELSO_0ELNSN_7ScaleInE0ELSP_0EEEEEENS4_6LayoutINS5_IJSC_SC_SC_EEENS5_IJNSA_ILi0EEESU_SU_EEEEENS5_IJNS4_10UnderscoreESX_SX_EEEEENS4_18SM100_TMA_2SM_LOADENS4_14ComposedLayoutINS4_7SwizzleILi2ELi4ELi3EEENS4_18smem_ptr_flag_bitsILi16EEENSS_INS5_IJNSA_ILi8EEESG_EEENS5_IJSG_SC_EEEEEEEvNS4_8identityES10_S1A_vS1B_EENS_8epilogue10collective18CollectiveEpilogueINS1D_23Sm100TmaWarpSpecializedILi4ELi2ELi16ELb1ELb0EEEJNS5_IJNSA_ILi64EEESF_SG_EEENS5_IJNSS_IS1I_SC_EENSS_INS5_IJNSA_ILi16EEESB_EEENS5_IJSC_S1I_EEEEEEEESI_SJ_SI_SJ_NS1D_6fusion15FusionCallbacksIS1H_NS1Q_17LinearCombinationISI_fSI_fLNS_15FloatRoundStyleE2EEES1J_S1P_JEEENS4_5SM1004TMEM4LOAD26SM100_TMEM_LOAD_32dp32b16xENS4_13SM90_TMA_LOADENS11_INS12_ILi1ELi4ELi3EEES15_NSS_INS5_IJS16_S1L_EEENS5_IJS1L_SC_EEEEEEENS4_39AutoVectorizingCopyWithAssumedAlignmentILi128EEENS4_14SM90_TMA_STOREES25_S27_S27_EEEvvEEEEvNT_6ParamsE)
        .other          _ZN7cutlass13device_kernelINS_4gemm6kernel13GemmUniversalIN4cute5tupleIJiiiiEEENS1_10collective13CollectiveMmaINS1_35MainloopSm100TmaUmmaWarpSpecializedILi4ELi2ELi4ENS5_IJNS4_1CILi2EEENSA_ILi1EEESC_EEEEENS5_IJNSA_ILi128EEESF_NSA_ILi32EEEEEENS_6half_tENS5_IJlSC_lEEESI_SJ_NS4_8TiledMMAINS4_8MMA_AtomIJNS4_26SM100_MMA_F16BF16_2x1SM_SSISI_SI_fLi128ELi128ELNS4_4UMMA5MajorE0ELSO_0ELNSN_7ScaleInE0ELSP_0EEEEEENS4_6LayoutINS5_IJSC_SC_SC_EEENS5_IJNSA_ILi0EEESU_SU_EEEEENS5_IJNS4_10UnderscoreESX_SX_EEEEENS4_18SM100_TMA_2SM_LOADENS4_14ComposedLayoutINS4_7SwizzleILi2ELi4ELi3EEENS4_18smem_ptr_flag_bitsILi16EEENSS_INS5_IJNSA_ILi8EEESG_EEENS5_IJSG_SC_EEEEEEEvNS4_8identityES10_S1A_vS1B_EENS_8epilogue10collective18CollectiveEpilogueINS1D_23Sm100TmaWarpSpecializedILi4ELi2ELi16ELb1ELb0EEEJNS5_IJNSA_ILi64EEESF_SG_EEENS5_IJNSS_IS1I_SC_EENSS_INS5_IJNSA_ILi16EEESB_EEENS5_IJSC_S1I_EEEEEEEESI_SJ_SI_SJ_NS1D_6fusion15FusionCallbacksIS1H_NS1Q_17LinearCombinationISI_fSI_fLNS_15FloatRoundStyleE2EEES1J_S1P_JEEENS4_5SM1004TMEM4LOAD26SM100_TMEM_LOAD_32dp32b16xENS4_13SM90_TMA_LOADENS11_INS12_ILi1ELi4ELi3EEES15_NSS_INS5_IJS16_S1L_EEENS5_IJS1L_SC_EEEEEEENS4_39AutoVectorizingCopyWithAssumedAlignmentILi128EEENS4_14SM90_TMA_STOREES25_S27_S27_EEEvvEEEEvNT_6ParamsE,@"STO_CUDA_ENTRY STV_DEFAULT"
_ZN7cutlass13device_kernelINS_4gemm6kernel13GemmUniversalIN4cute5tupleIJiiiiEEENS1_10collective13CollectiveMmaINS1_35MainloopSm100TmaUmmaWarpSpecializedILi4ELi2ELi4ENS5_IJNS4_1CILi2EEENSA_ILi1EEESC_EEEEENS5_IJNSA_ILi128EEESF_NSA_ILi32EEEEEENS_6half_tENS5_IJlSC_lEEESI_SJ_NS4_8TiledMMAINS4_8MMA_AtomIJNS4_26SM100_MMA_F16BF16_2x1SM_SSISI_SI_fLi128ELi128ELNS4_4UMMA5MajorE0ELSO_0ELNSN_7ScaleInE0ELSP_0EEEEEENS4_6LayoutINS5_IJSC_SC_SC_EEENS5_IJNSA_ILi0EEESU_SU_EEEEENS5_IJNS4_10UnderscoreESX_SX_EEEEENS4_18SM100_TMA_2SM_LOADENS4_14ComposedLayoutINS4_7SwizzleILi2ELi4ELi3EEENS4_18smem_ptr_flag_bitsILi16EEENSS_INS5_IJNSA_ILi8EEESG_EEENS5_IJSG_SC_EEEEEEEvNS4_8identityES10_S1A_vS1B_EENS_8epilogue10collective18CollectiveEpilogueINS1D_23Sm100TmaWarpSpecializedILi4ELi2ELi16ELb1ELb0EEEJNS5_IJNSA_ILi64EEESF_SG_EEENS5_IJNSS_IS1I_SC_EENSS_INS5_IJNSA_ILi16EEESB_EEENS5_IJSC_S1I_EEEEEEEESI_SJ_SI_SJ_NS1D_6fusion15FusionCallbacksIS1H_NS1Q_17LinearCombinationISI_fSI_fLNS_15FloatRoundStyleE2EEES1J_S1P_JEEENS4_5SM1004TMEM4LOAD26SM100_TMEM_LOAD_32dp32b16xENS4_13SM90_TMA_LOADENS11_INS12_ILi1ELi4ELi3EEES15_NSS_INS5_IJS16_S1L_EEENS5_IJS1L_SC_EEEEEEENS4_39AutoVectorizingCopyWithAssumedAlignmentILi128EEENS4_14SM90_TMA_STOREES25_S27_S27_EEEvvEEEEvNT_6ParamsE:
[----:B------:R-:W1:Y:S01]  /*0000*/  LDC R1, c[0x0][0x37c] ;  /* 0x0000df00ff017b82 */ /* 0x000e620000000800 */
[----:B------:R-:W2:Y:S01]  /*0010*/  S2R R72, SR_TID.X ;  /* 0x0000000000487919 */ /* 0x000ea20000002100 */
[----:B------:R-:W3:Y:S06]  /*0020*/  LDCU.64 UR6, c[0x0][0x890] ;  /* 0x00011200ff0677ac */ /* 0x000eec0008000a00 */
[----:B------:R-:W4:Y:S01]  /*0030*/  S2UR UR37, SR_CgaCtaId ;  /* 0x00000000002579c3 */ /* 0x000f220000008800 */
[----:B------:R-:W-:Y:S02]  /*0040*/  PRMT R59, RZ, 0x7610, R59 ;  /* 0x00007610ff3b7816 */ /* 0x000fe4000000003b */
[----:B------:R-:W-:Y:S01]  /*0050*/  ELECT P1, URZ, PT ;  /* 0x0000000000ff782f */ /* 0x000fe20003820000 */
[----:B------:R-:W1:Y:S01]  /*0060*/  LDCU.64 UR46, c[0x0][0x358] ;  /* 0x00006b00ff2e77ac */ /* 0x000e620008000a00 */
[----:B---3--:R-:W-:-:S04]  /*0070*/  UISETP.NE.U32.AND UP0, UPT, UR6, URZ, UPT ;  /* 0x000000ff0600728c */ /* 0x008fc8000bf05070 */
[----:B------:R-:W-:Y:S02]  /*0080*/  UISETP.NE.AND.EX UP0, UPT, UR7, URZ, UPT, UP0 ;  /* 0x000000ff0700728c */ /* 0x000fe4000bf05300 */
[----:B----4-:R-:W-:Y:S02]  /*0090*/  ULOP3.LUT UR5, UR37, 0x1, URZ, 0xc0, !UPT ;  /* 0x0000000125057892 */ /* 0x010fe4000f8ec0ff */
[----:B------:R-:W-:Y:S01]  /*00a0*/  ULOP3.LUT UR4, UR37, 0x1, URZ, 0x3c, !UPT ;  /* 0x0000000125047892 */ /* 0x000fe2000f8e3cff */
[----:B--2---:R-:W-:-:S05]  /*00b0*/  SHF.R.U32.HI R66, RZ, 0x5, R72 ;  /* 0x00000005ff427819 */ /* 0x004fca0000011648 */
[----:B------:R-:W2:Y:S02]  /*00c0*/  SHFL.IDX PT, R0, R66, RZ, 0x1f ;  /* 0x00001fff42007589 */ /* 0x000ea400000e0000 */
[----:B--2---:R-:W-:Y:S01]  /*00d0*/  R2UR UR10, R0 ;  /* 0x00000000000a72ca */ /* 0x004fe200000e0000 */
[----:B-1----:R-:W-:-:S14]  /*00e0*/  BRA.U UP0, `(.L_x_0) ;  /* 0x00000001002c7547 */ /* 0x002fdc000b800000 */
[----:B------:R-:W1:Y:S02]  /*00f0*/  LDCU.64 UR8, c[0x0][0x888] ;  /* 0x00011100ff0877ac */ /* 0x000e640008000a00 */
[----:B-1----:R-:W-:-:S04]  /*0100*/  UISETP.NE.U32.AND UP0, UPT, UR8, URZ, UPT ;  /* 0x000000ff0800728c */ /* 0x002fc8000bf05070 */
[----:B------:R-:W-:-:S09]  /*0110*/  UISETP.NE.AND.EX UP0, UPT, UR9, URZ, UPT, UP0 ;  /* 0x000000ff0900728c */ /* 0x000fd2000bf05300 */
[----:B------:R-:W-:Y:S05]  /*0120*/  BRA.U !UP0, `(.L_x_1) ;  /* 0x0000000108107547 */ /* 0x000fea000b800000 */
[----:B------:R-:W1:Y:S02]  /*0130*/  LDC.64 R2, c[0x0][0x888] ;  /* 0x00022200ff027b82 */ /* 0x000e640000000a00 */
[----:B-1----:R1:W5:Y:S01]  /*0140*/  LDG.E R35, desc[UR46][R2.64] ;  /* 0x0000002e02237981 */ /* 0x002362000c1e1900 */
[----:B------:R-:W-:Y:S01]  /*0150*/  HFMA2 R59, -RZ, RZ, 0, 5.9604644775390625e-08 ;  /* 0x00000001ff3b7431 */ /* 0x000fe200000001ff */
[----:B------:R-:W-:Y:S05]  /*0160*/  BRA `(.L_x_0) ;  /* 0x00000000000c7947 */ /* 0x000fea0003800000 */
.L_x_1:
[----:B------:R-:W1:Y:S01]  /*0170*/  LDCU UR8, c[0x0][0x880] ;  /* 0x00011000ff0877ac */ /* 0x000e620008000800 */
[----:B------:R-:W-:Y:S01]  /*0180*/  HFMA2 R59, -RZ, RZ, 0, 5.9604644775390625e-08 ;  /* 0x00000001ff3b7431 */ /* 0x000fe200000001ff */
[----:B-1----:R-:W-:-:S07]  /*0190*/  MOV R35, UR8 ;  /* 0x0000000800237c02 */ /* 0x002fce0008000f00 */
.L_x_0:
[----:B------:R-:W2:Y:S02]  /*01a0*/  LDCU.64 UR8, c[0x0][0x8b0] ;  /* 0x00011600ff0877ac */ /* 0x000ea40008000a00 */
[----:B--2---:R-:W-:-:S04]  /*01b0*/  UISETP.NE.U32.AND UP0, UPT, UR8, URZ, UPT ;  /* 0x000000ff0800728c */ /* 0x004fc8000bf05070 */
[----:B------:R-:W-:-:S09]  /*01c0*/  UISETP.NE.AND.EX UP0, UPT, UR9, URZ, UPT, UP0 ;  /* 0x000000ff0900728c */ /* 0x000fd2000bf05300 */
[----:B------:R-:W-:Y:S05]  /*01d0*/  BRA.U UP0, `(.L_x_2) ;  /* 0x0000000100247547 */ /* 0x000fea000b800000 */
[----:B------:R-:W2:Y:S02]  /*01e0*/  LDCU.64 UR8, c[0x0][0x8a8] ;  /* 0x00011500ff0877ac */ /* 0x000ea40008000a00 */
[----:B--2---:R-:W-:-:S04]  /*01f0*/  UISETP.NE.U32.AND UP0, UPT, UR8, URZ, UPT ;  /* 0x000000ff0800728c */ /* 0x004fc8000bf05070 */
[----:B------:R-:W-:-:S09]  /*0200*/  UISETP.NE.AND.EX UP0, UPT, UR9, URZ, UPT, UP0 ;  /* 0x000000ff0900728c */ /* 0x000fd2000bf05300 */
[----:B------:R-:W-:Y:S05]  /*0210*/  BRA.U !UP0, `(.L_x_3) ;  /* 0x00000001080c7547 */ /* 0x000fea000b800000 */
[----:B------:R-:W2:Y:S02]  /*0220*/  LDC.64 R32, c[0x0][0x8a8] ;  /* 0x00022a00ff207b82 */ /* 0x000ea40000000a00 */
[----:B--2---:R2:W5:Y:S01]  /*0230*/  LDG.E R32, desc[UR46][R32.64] ;  /* 0x0000002e20207981 */ /* 0x004562000c1e1900 */
[----:B------:R-:W-:Y:S05]  /*0240*/  BRA `(.L_x_2) ;  /* 0x0000000000087947 */ /* 0x000fea0003800000 */
.L_x_3:
[----:B------:R-:W2:Y:S02]  /*0250*/  LDCU UR8, c[0x0][0x8a0] ;  /* 0x00011400ff0877ac */ /* 0x000ea40008000800 */
[----:B--2---:R-:W-:Y:S02]  /*0260*/  MOV R32, UR8 ;  /* 0x0000000800207c02 */ /* 0x004fe40008000f00 */
.L_x_2:
[----:B------:R-:W-:Y:S01]  /*0270*/  IMAD.U32 R0, RZ, RZ, UR10 ;  /* 0x0000000aff007e24 */ /* 0x000fe2000f8e00ff */
[----:B------:R-:W-:Y:S04]  /*0280*/  BSSY.RECONVERGENT B0, `(.L_x_4) ;  /* 0x000000c000007945 */ /* 0x000fe80003800200 */
[C---:B------:R-:W-:Y:S02]  /*0290*/  ISETP.NE.OR P2, PT, R0.reuse, 0x1, !P1 ;  /* 0x000000010000780c */ /* 0x040fe40004f45670 */
[----:B------:R-:W-:-:S11]  /*02a0*/  ISETP.NE.OR P0, PT, R0, 0x3, !P1 ;  /* 0x000000030000780c */ /* 0x000fd60004f05670 */
[----:B------:R-:W-:Y:S05]  /*02b0*/  @P2 BRA `(.L_x_5) ;  /* 0x0000000000202947 */ /* 0x000fea0003800000 */
[----:B------:R-:W3:Y:S02]  /*02c0*/  LDCU.64 UR8, c[0x0][0x348] ;  /* 0x00006900ff0877ac */ /* 0x000ee40008000a00 */
[----:B---3--:R-:W-:Y:S02]  /*02d0*/  UIADD3 UR12, UP1, UPT, UR8, 0x80, URZ ;  /* 0x00000080080c7890 */ /* 0x008fe4000ff3e0ff */
[----:B------:R-:W-:Y:S02]  /*02e0*/  UIADD3 UR8, UP0, UPT, UR8, 0x180, URZ ;  /* 0x0000018008087890 */ /* 0x000fe4000ff1e0ff */
[----:B------:R-:W-:Y:S02]  /*02f0*/  UIADD3.X UR13, UPT, UPT, URZ, UR9, URZ, UP1, !UPT ;  /* 0x00000009ff0d7290 */ /* 0x000fe40008ffe4ff */
[----:B------:R-:W-:-:S07]  /*0300*/  UIADD3.X UR9, UPT, UPT, URZ, UR9, URZ, UP0, !UPT ;  /* 0x00000009ff097290 */ /* 0x000fce00087fe4ff */
[----:B------:R3:W-:Y:S02]  /*0310*/  UTMACCTL.PF [UR12] ;  /* 0x000000000c0079b9 */ /* 0x0007e40008040000 */
[----:B------:R3:W-:Y:S02]  /*0320*/  UTMACCTL.PF [UR8] ;  /* 0x00000000080079b9 */ /* 0x0007e40008040000 */
[----:B---3--:R-:W-:Y:S01]  /*0330*/  NOP ;  /* 0x0000000000007918 */ /* 0x008fe20000000000 */
.L_x_5:
[----:B------:R-:W-:Y:S05]  /*0340*/  BSYNC.RECONVERGENT B0 ;  /* 0x0000000000007941 */ /* 0x000fea0003800200 */
.L_x_4:
[----:B------:R-:W-:Y:S04]  /*0350*/  BSSY.RECONVERGENT B0, `(.L_x_6) ;  /* 0x000000a000007945 */ /* 0x000fe80003800200 */
        /* <DEDUP_REMOVED lines=9> */
.L_x_7:
[----:B------:R-:W-:Y:S05]  /*03f0*/  BSYNC.RECONVERGENT B0 ;  /* 0x0000000000007941 */ /* 0x000fea0003800200 */
.L_x_6:
[----:B------:R-:W3:Y:S01]  /*0400*/  LDCU.64 UR8, c[0x0][0x888] ;  /* 0x00011100ff0877ac */ /* 0x000ee20008000a00 */
[----:B------:R-:W-:Y:S02]  /*0410*/  UISETP.EQ.U32.AND UP1, UPT, UR6, URZ, UPT ;  /* 0x000000ff0600728c */ /* 0x000fe4000bf22070 */
[----:B------:R-:W-:Y:S02]  /*0420*/  UPLOP3.LUT UP5, UPT, UPT, UPT, UPT, 0x80, 0x8 ;  /* 0x000000000008789c */ /* 0x000fe40003faf070 */
[----:B---3--:R-:W-:-:S04]  /*0430*/  UISETP.NE.U32.AND UP0, UPT, UR8, URZ, UPT ;  /* 0x000000ff0800728c */ /* 0x008fc8000bf05070 */
[----:B------:R-:W-:-:S04]  /*0440*/  UISETP.NE.AND.EX UP0, UPT, UR9, URZ, UPT, UP0 ;  /* 0x000000ff0900728c */ /* 0x000fc8000bf05300 */
[----:B------:R-:W-:-:S04]  /*0450*/  UISETP.EQ.OR.EX UP2, UPT, UR7, URZ, !UP0, UP1 ;  /* 0x000000ff0700728c */ /* 0x000fc8000c742710 */
[----:B------:R-:W-:-:S05]  /*0460*/  UP2UR UR50, UPR, URZ, 0x4 ;  /* 0x00000004ff327883 */ /* 0x000fca0008000000 */
[----:B------:R-:W-:Y:S07]  /*0470*/  BRA.U !UP2, `(.L_x_8) ;  /* 0x000000010a207547 */ /* 0x000fee000b800000 */
[----:B------:R-:W-:Y:S01]  /*0480*/  UISETP.NE.U32.AND UP2, UPT, UR6, URZ, UPT ;  /* 0x000000ff0600728c */ /* 0x000fe2000bf45070 */
[----:B-----5:R-:W-:Y:S01]  /*0490*/  FSETP.NEU.AND P0, PT, R35, RZ, PT ;  /* 0x000000ff2300720b */ /* 0x020fe20003f0d000 */
[----:B------:R-:W-:Y:S02]  /*04a0*/  USEL UR6, URZ, 0xffffffff, UP0 ;  /* 0xffffffffff067887 */ /* 0x000fe40008000000 */
[----:B------:R-:W-:-:S10]  /*04b0*/  UISETP.NE.AND.EX UP2, UPT, UR7, URZ, UPT, UP2 ;  /* 0x000000ff0700728c */ /* 0x000fd4000bf45320 */
[----:B------:R-:W-:Y:S01]  /*04c0*/  VOTEU.ANY UP1, P0 ;  /* 0x0000000000ff7886 */ /* 0x000fe20000020100 */
[----:B------:R-:W-:-:S04]  /*04d0*/  @!UP2 USEL UR6, URZ, 0xffffffff, UP1 ;  /* 0xffffffffff06a887 */ /* 0x000fc80008800000 */
[----:B------:R-:W-:-:S04]  /*04e0*/  ULOP3.LUT UR6, UR6, 0x1, URZ, 0xc0, !UPT ;  /* 0x0000000106067892 */ /* 0x000fc8000f8ec0ff */
[----:B------:R-:W-:-:S11]  /*04f0*/  UISETP.NE.U32.AND UP5, UPT, UR6, 0x1, UPT ;  /* 0x000000010600788c */ /* 0x000fd6000bfa5070 */
.L_x_8:
[----:B------:R-:W3:Y:S01]  /*0500*/  SHFL.IDX PT, R0, R66, RZ, 0x1f ;  /* 0x00001fff42007589 */ /* 0x000ee200000e0000 */
[----:B------:R-:W-:-:S04]  /*0510*/  UISETP.NE.AND UP1, UPT, UR10, 0x2, UPT ;  /* 0x000000020a00788c */ /* 0x000fc8000bf25270 */
[----:B------:R-:W-:Y:S02]  /*0520*/  UISETP.EQ.AND UP2, UPT, UR5, URZ, !UP1 ;  /* 0x000000ff0500728c */ /* 0x000fe4000cf42270 */
[----:B------:R-:W-:-:S04]  /*0530*/  USEL UR6, URZ, 0x1, UP1 ;  /* 0x00000001ff067887 */ /* 0x000fc80008800000 */
[----:B------:R-:W-:Y:S02]  /*0540*/  PLOP3.LUT P5, PT, P1, PT, UP2, 0x80, 0x8 ;  /* 0x000000000008781c */ /* 0x000fe40000faf028 */
[----:B---3--:R-:W-:-:S13]  /*0550*/  ISETP.NE.AND P0, PT, R0, RZ, PT ;  /* 0x000000ff0000720c */ /* 0x008fda0003f05270 */
[----:B------:R-:W-:Y:S05]  /*0560*/  @P0 BRA `(.L_x_9) ;  /* 0x0000000000440947 */ /* 0x000fea0003800000 */
[----:B------:R-:W-:Y:S01]  /*0570*/  UMOV UR8, 0x400 ;  /* 0x0000040000087882 */ /* 0x000fe20000000000 */
[----:B------:R-:W-:Y:S01]  /*0580*/  UMOV UR7, 0x1 ;  /* 0x0000000100077882 */ /* 0x000fe20000000000 */
[----:B------:R-:W-:Y:S02]  /*0590*/  ULEA UR8, UR37, UR8, 0x18 ;  /* 0x0000000825087291 */ /* 0x000fe4000f8ec0ff */
[----:B------:R-:W-:-:S04]  /*05a0*/  UIADD3 UR12, UPT, UPT, -UR7, 0x100000, URZ ;  /* 0x00100000070c7890 */ /* 0x000fc8000fffe1ff */
[----:B------:R-:W-:Y:S02]  /*05b0*/  USHF.L.U32 UR13, UR12, 0xb, URZ ;  /* 0x0000000b0c0d7899 */ /* 0x000fe400080006ff */
[----:B------:R-:W-:Y:S01]  /*05c0*/  USHF.L.U32 UR12, UR12, 0x1, URZ ;  /* 0x000000010c0c7899 */ /* 0x000fe200080006ff */
[----:B------:R-:W-:Y:S01]  /*05d0*/  ELECT P0, URZ, PT ;  /* 0x0000000000ff782f */ /* 0x000fe20003800000 */
[----:B------:R-:W3:Y:S10]  /*05e0*/  FENCE.VIEW.ASYNC.S ;  /* 0x00000000000073c6 */ /* 0x000ef40000000000 */
[----:B---3--:R3:W4:Y:S01]  /*05f0*/  SYNCS.EXCH.64 URZ, [UR8], UR12 ;  /* 0x0000000c08ff75b2 */ /* 0x0087220008000100 */
[----:B------:R3:W1:Y:S01]  /*0600*/  SYNCS.EXCH.64 URZ, [UR8+0x20], UR12 ;  /* 0x0000200c08ff75b2 */ /* 0x0006620008000100 */
[----:B------:R3:W1:Y:S01]  /*0610*/  SYNCS.EXCH.64 URZ, [UR8+0x8], UR12 ;  /* 0x0000080c08ff75b2 */ /* 0x0006620008000100 */
[----:B------:R3:W1:Y:S01]  /*0620*/  SYNCS.EXCH.64 URZ, [UR8+0x28], UR12 ;  /* 0x0000280c08ff75b2 */ /* 0x0006620008000100 */
[----:B------:R3:W1:Y:S01]  /*0630*/  SYNCS.EXCH.64 URZ, [UR8+0x10], UR12 ;  /* 0x0000100c08ff75b2 */ /* 0x0006620008000100 */
[----:B------:R3:W1:Y:S01]  /*0640*/  SYNCS.EXCH.64 URZ, [UR8+0x30], UR12 ;  /* 0x0000300c08ff75b2 */ /* 0x0006620008000100 */
[----:B------:R3:W1:Y:S01]  /*0650*/  SYNCS.EXCH.64 URZ, [UR8+0x18], UR12 ;  /* 0x0000180c08ff75b2 */ /* 0x0006620008000100 */
[----:B------:R3:W1:Y:S01]  /*0660*/  SYNCS.EXCH.64 URZ, [UR8+0x38], UR12 ;  /* 0x0000380c08ff75b2 */ /* 0x0006620008000100 */
[----:B------:R-:W-:Y:S01]  /*0670*/  NOP ;  /* 0x0000000000007918 */ /* 0x000fe20000000000 */
.L_x_9:
[----:B------:R-:W2:Y:S01]  /*0680*/  SHFL.IDX PT, R0, R66, RZ, 0x1f ;  /* 0x00001fff42007589 */ /* 0x000ea200000e0000 */
[----:B------:R-:W-:Y:S01]  /*0690*/  NOP ;  /* 0x0000000000007918 */ /* 0x000fe20000000000 */
[----:B--2---:R-:W-:-:S13]  /*06a0*/  ISETP.NE.AND P0, PT, R0, 0x1, PT ;  /* 0x000000010000780c */ /* 0x004fda0003f05270 */
[----:B------:R-:W-:Y:S05]  /*06b0*/  @P0 BRA `(.L_x_10) ;  /* 0x0000000000540947 */ /* 0x000fea0003800000 */
[----:B------:R-:W-:Y:S01]  /*06c0*/  UMOV UR9, 0x400 ;  /* 0x0000040000097882 */ /* 0x000fe20000000000 */
[----:B---3--:R-:W-:Y:S01]  /*06d0*/  UMOV UR8, 0x20 ;  /* 0x0000002000087882 */ /* 0x008fe20000000000 */
[----:B------:R-:W-:Y:S01]  /*06e0*/  UMOV UR7, 0x80 ;  /* 0x0000008000077882 */ /* 0x000fe20000000000 */
[----:B------:R-:W-:Y:S02]  /*06f0*/  ULEA UR9, UR37, UR9, 0x18 ;  /* 0x0000000925097291 */ /* 0x000fe4000f8ec0ff */
[----:B------:R-:W-:-:S04]  /*0700*/  UIADD3 UR12, UPT, UPT, -UR8, 0x100000, URZ ;  /* 0x00100000080c7890 */ /* 0x000fc8000fffe1ff */
[----:B------:R-:W-:Y:S02]  /*0710*/  USHF.L.U32 UR13, UR12, 0xb, URZ ;  /* 0x0000000b0c0d7899 */ /* 0x000fe400080006ff */
[----:B------:R-:W-:Y:S02]  /*0720*/  USHF.L.U32 UR12, UR12, 0x1, URZ ;  /* 0x000000010c0c7899 */ /* 0x000fe400080006ff */
[----:B------:R-:W-:-:S04]  /*0730*/  UIADD3 UR14, UPT, UPT, -UR7, 0x100000, URZ ;  /* 0x00100000070e7890 */ /* 0x000fc8000fffe1ff */
[----:B------:R-:W-:Y:S02]  /*0740*/  USHF.L.U32 UR15, UR14, 0xb, URZ ;  /* 0x0000000b0e0f7899 */ /* 0x000fe400080006ff */
[----:B------:R-:W-:Y:S01]  /*0750*/  USHF.L.U32 UR14, UR14, 0x1, URZ ;  /* 0x000000010e0e7899 */ /* 0x000fe200080006ff */
[----:B------:R-:W-:Y:S01]  /*0760*/  ELECT P0, URZ, PT ;  /* 0x0000000000ff782f */ /* 0x000fe20003800000 */
[----:B------:R-:W2:Y:S02]  /*0770*/  FENCE.VIEW.ASYNC.S ;  /* 0x00000000000073c6 */ /* 0x000ea40000000000 */
[----:B--2---:R2:W3:Y:S08]  /*0780*/  SYNCS.EXCH.64 URZ, [UR9+0x40], UR12 ;  /* 0x0000400c09ff75b2 */ /* 0x0044f00008000100 */
        /* <DEDUP_REMOVED lines=8> */
.L_x_10:
[----:B------:R-:W4:Y:S01]  /*0810*/  SHFL.IDX PT, R0, R66, RZ, 0x1f ;  /* 0x00001fff42007589 */ /* 0x000f2200000e0000 */
[----:B------:R-:W-:Y:S01]  /*0820*/  NOP ;  /* 0x0000000000007918 */ /* 0x000fe20000000000 */
[----:B----4-:R-:W-:-:S13]  /*0830*/  ISETP.NE.AND P0, PT, R0, 0x3, PT ;  /* 0x000000030000780c */ /* 0x010fda0003f05270 */
[----:B------:R-:W-:Y:S05]  /*0840*/  @P0 BRA `(.L_x_11) ;  /* 0x00000000002c0947 */ /* 0x000fea0003800000 */
[----:B---3--:R-:W-:Y:S01]  /*0850*/  UMOV UR8, 0x400 ;  /* 0x0000040000087882 */ /* 0x008fe20000000000 */
[----:B------:R-:W-:Y:S01]  /*0860*/  UMOV UR7, 0x20 ;  /* 0x0000002000077882 */ /* 0x000fe20000000000 */
[----:B------:R-:W-:Y:S02]  /*0870*/  ULEA UR8, UR37, UR8, 0x18 ;  /* 0x0000000825087291 */ /* 0x000fe4000f8ec0ff */
[----:B--2---:R-:W-:-:S04]  /*0880*/  UIADD3 UR12, UPT, UPT, -UR7, 0x100000, URZ ;  /* 0x00100000070c7890 */ /* 0x004fc8000fffe1ff */
[----:B------:R-:W-:Y:S02]  /*0890*/  USHF.L.U32 UR13, UR12, 0xb, URZ ;  /* 0x0000000b0c0d7899 */ /* 0x000fe400080006ff */
[----:B------:R-:W-:Y:S01]  /*08a0*/  USHF.L.U32 UR12, UR12, 0x1, URZ ;  /* 0x000000010c0c7899 */ /* 0x000fe200080006ff */
[----:B------:R-:W-:Y:S01]  /*08b0*/  ELECT P0, URZ, PT ;  /* 0x0000000000ff782f */ /* 0x000fe20003800000 */
[----:B------:R-:W2:Y:S10]  /*08c0*/  FENCE.VIEW.ASYNC.S ;  /* 0x00000000000073c6 */ /* 0x000eb40000000000 */
[----:B--2---:R4:W2:Y:S01]  /*08d0*/  SYNCS.EXCH.64 URZ, [UR8+0x80], UR12 ;  /* 0x0000800c08ff75b2 */ /* 0x0048a20008000100 */
[----:B------:R4:W3:Y:S02]  /*08e0*/  SYNCS.EXCH.64 URZ, [UR8+0x88], UR12 ;  /* 0x0000880c08ff75b2 */ /* 0x0008e40008000100 */
[----:B----4-:R-:W-:Y:S01]  /*08f0*/  NOP ;  /* 0x0000000000007918 */ /* 0x010fe20000000000 */
.L_x_11:
[----:B------:R-:W4:Y:S01]  /*0900*/  SHFL.IDX PT, R0, R66, RZ, 0x1f ;  /* 0x00001fff42007589 */ /* 0x000f2200000e0000 */
[----:B------:R-:W-:Y:S01]  /*0910*/  NOP ;  /* 0x0000000000007918 */ /* 0x000fe20000000000 */
[----:B----4-:R-:W-:-:S13]  /*0920*/  ISETP.NE.AND P0, PT, R0, 0x4, PT ;  /* 0x000000040000780c */ /* 0x010fda0003f05270 */
[----:B------:R-:W-:Y:S05]  /*0930*/  @P0 BRA `(.L_x_12) ;  /* 0x0000000000480947 */ /* 0x000fea0003800000 */
[----:B--2---:R-:W-:Y:S01]  /*0940*/  UMOV UR9, 0x1e0 ;  /* 0x000001e000097882 */ /* 0x004fe20000000000 */
[----:B---3--:R-:W-:Y:S01]  /*0950*/  UMOV UR8, 0x400 ;  /* 0x0000040000087882 */ /* 0x008fe20000000000 */
[----:B------:R-:W-:Y:S01]  /*0960*/  USEL UR9, UR9, 0x1a0, UP5 ;  /* 0x000001a009097887 */ /* 0x000fe2000a800000 */
        /* <DEDUP_REMOVED lines=10> */
[----:B--2---:R4:W2:Y:S08]  /*0a10*/  SYNCS.EXCH.64 URZ, [UR8+0x90], UR12 ;  /* 0x0000900c08ff75b2 */ /* 0x0048b00008000100 */
[----:B------:R4:W3:Y:S01]  /*0a20*/  SYNCS.EXCH.64 URZ, [UR8+0xa0], UR14 ;  /* 0x0000a00e08ff75b2 */ /* 0x0008e20008000100 */
[----:B------:R4:W1:Y:S01]  /*0a30*/  SYNCS.EXCH.64 URZ, [UR8+0x98], UR12 ;  /* 0x0000980c08ff75b2 */ /* 0x0008620008000100 */
[----:B------:R4:W1:Y:S02]  /*0a40*/  SYNCS.EXCH.64 URZ, [UR8+0xa8], UR14 ;  /* 0x0000a80e08ff75b2 */ /* 0x0008640008000100 */
[----:B----4-:R-:W-:Y:S01]  /*0a50*/  NOP ;  /* 0x0000000000007918 */ /* 0x010fe20000000000 */
.L_x_12:
[----:B------:R-:W4:Y:S01]  /*0a60*/  SHFL.IDX PT, R0, R66, RZ, 0x1f ;  /* 0x00001fff42007589 */ /* 0x000f2200000e0000 */
[----:B------:R-:W-:Y:S01]  /*0a70*/  NOP ;  /* 0x0000000000007918 */ /* 0x000fe20000000000 */
[----:B----4-:R-:W-:-:S13]  /*0a80*/  ISETP.NE.AND P0, PT, R0, 0x5, PT ;  /* 0x000000050000780c */ /* 0x010fda0003f05270 */
[----:B------:R-:W-:Y:S05]  /*0a90*/  @P0 BRA `(.L_x_13) ;  /* 0x0000000000540947 */ /* 0x000fea0003800000 */
[----:B--2---:R-:W-:Y:S01]  /*0aa0*/  UMOV UR9, 0x400 ;  /* 0x0000040000097882 */ /* 0x004fe20000000000 */
        /* <DEDUP_REMOVED lines=14> */
[----:B------:R4:W1:Y:S01]  /*0b90*/  SYNCS.EXCH.64 URZ, [UR9+0xd8], UR14 ;  /* 0x0000d80e09ff75b2 */ /* 0x0008620008000100 */
[----:B------:R4:W1:Y:S01]  /*0ba0*/  SYNCS.EXCH.64 URZ, [UR9+0xc0], UR12 ;  /* 0x0000c00c09ff75b2 */ /* 0x0008620008000100 */
[----:B------:R4:W1:Y:S01]  /*0bb0*/  SYNCS.EXCH.64 URZ, [UR9+0xe0], UR14 ;  /* 0x0000e00e09ff75b2 */ /* 0x0008620008000100 */
[----:B------:R4:W1:Y:S01]  /*0bc0*/  SYNCS.EXCH.64 URZ, [UR9+0xc8], UR12 ;  /* 0x0000c80c09ff75b2 */ /* 0x0008620008000100 */
[----:B------:R4:W1:Y:S02]  /*0bd0*/  SYNCS.EXCH.64 URZ, [UR9+0xe8], UR14 ;  /* 0x0000e80e09ff75b2 */ /* 0x0008640008000100 */
[----:B----4-:R-:W-:Y:S01]  /*0be0*/  NOP ;  /* 0x0000000000007918 */ /* 0x010fe20000000000 */
.L_x_13:
[----:B------:R-:W4:Y:S01]  /*0bf0*/  SHFL.IDX PT, R0, R66, RZ, 0x1f ;  /* 0x00001fff42007589 */ /* 0x000f2200000e0000 */
[----:B------:R-:W-:Y:S01]  /*0c00*/  ISETP.NE.OR P1, PT, RZ, UR10, !P1 ;  /* 0x0000000aff007c0c */ /* 0x000fe2000cf25670 */
        /* <DEDUP_REMOVED lines=12> */
[----:B------:R4:W3:Y:S01]  /*0cd0*/  SYNCS.EXCH.64 URZ, [UR8+0x100], UR12 ;  /* 0x0001000c08ff75b2 */ /* 0x0008e20008000100 */
[----:B------:R4:W1:Y:S01]  /*0ce0*/  SYNCS.EXCH.64 URZ, [UR8+0xf8], UR12 ;  /* 0x0000f80c08ff75b2 */ /* 0x0008620008000100 */
[----:B------:R4:W1:Y:S02]  /*0cf0*/  SYNCS.EXCH.64 URZ, [UR8+0x108], UR12 ;  /* 0x0001080c08ff75b2 */ /* 0x0008640008000100 */
[----:B----4-:R-:W-:Y:S01]  /*0d00*/  NOP ;  /* 0x0000000000007918 */ /* 0x010fe20000000000 */
.L_x_14:
[----:B------:R-:W-:Y:S01]  /*0d10*/  VOTEU.ALL UP1, P1 ;  /* 0x0000000000ff7886 */ /* 0x000fe20000820000 */
[----:B---3--:R-:W3:Y:S01]  /*0d20*/  LDCU UR8, c[0x0][0x36c] ;  /* 0x00006d80ff0877ac */ /* 0x008ee20008000800 */
[----:B------:R-:W-:Y:S01]  /*0d30*/  NOP ;  /* 0x0000000000007918 */ /* 0x000fe20000000000 */
[----:B------:R-:W-:Y:S01]  /*0d40*/  LOP3.LUT R10, R72, 0x1f, RZ, 0xc0, !PT ;  /* 0x0000001f480a7812 */ /* 0x000fe200078ec0ff */
[----:B--2---:R-:W-:Y:S01]  /*0d50*/  UMOV UR12, 0x20 ;  /* 0x00000020000c7882 */ /* 0x004fe20000000000 */
[----:B------:R-:W-:Y:S01]  /*0d60*/  @!UP1 UMOV UR7, 0x400 ;  /* 0x0000040000079882 */ /* 0x000fe20000000000 */
[----:B------:R-:W-:-:S04]  /*0d70*/  @!UP1 UIADD3 UR12, UPT, UPT, -UR12, 0x100000, URZ ;  /* 0x001000000c0c9890 */ /* 0x000fc8000fffe1ff */
[----:B------:R-:W-:Y:S02]  /*0d80*/  @!UP1 USHF.L.U32 UR13, UR12, 0xb, URZ ;  /* 0x0000000b0c0d9899 */ /* 0x000fe400080006ff */
[----:B------:R-:W-:Y:S02]  /*0d90*/  @!UP1 USHF.L.U32 UR12, UR12, 0x1, URZ ;  /* 0x000000010c0c9899 */ /* 0x000fe400080006ff */
[----:B------:R-:W-:Y:S01]  /*0da0*/  @!UP1 ULEA UR7, UR37, UR7, 0x18 ;  /* 0x0000000725079291 */ /* 0x000fe2000f8ec0ff */
[----:B------:R-:W-:Y:S01]  /*0db0*/  VOTEU.ALL UP1, P1 ;  /* 0x0000000000ff7886 */ /* 0x000fe20000820000 */
[----:B------:R-:W-:Y:S01]  /*0dc0*/  UISETP.NE.AND UP4, UPT, UR10, URZ, UPT ;  /* 0x000000ff0a00728c */ /* 0x000fe2000bf85270 */
[----:B------:R-:W2:Y:S09]  /*0dd0*/  FENCE.VIEW.ASYNC.S ;  /* 0x00000000000073c6 */ /* 0x000eb20000000000 */
[----:B--2---:R2:W4:Y:S01]  /*0de0*/  @!UP1 SYNCS.EXCH.64 URZ, [UR7+0x110], UR12 ;  /* 0x0001100c07ff95b2 */ /* 0x0045220008000100 */
[----:B---3--:R-:W-:-:S09]  /*0df0*/  UISETP.EQ.U32.AND UP1, UPT, UR8, 0x1, UPT ;  /* 0x000000010800788c */ /* 0x008fd2000bf22070 */
[----:B------:R-:W-:Y:S05]  /*0e00*/  BRA.U !UP1, `(.L_x_15) ;  /* 0x0000000109087547 */ /* 0x000fea000b800000 */
[----:B-1--4-:R-:W-:Y:S01]  /*0e10*/  UCGABAR_ARV ;  /* 0x00000000000079c7 */ /* 0x012fe20008000000 */
[----:B------:R-:W-:Y:S05]  /*0e20*/  BRA `(.L_x_16) ;  /* 0x0000000000047947 */ /* 0x000fea0003800000 */
.L_x_15:
[----:B-1--4-:R-:W-:Y:S01]  /*0e30*/  NOP ;  /* 0x0000000000007918 */ /* 0x012fe20000000000 */
.L_x_16:
[----:B------:R-:W1:Y:S01]  /*0e40*/  S2R R11, SR_CTAID.X ;  /* 0x00000000000b7919 */ /* 0x000e620000002500 */
[----:B------:R-:W-:-:S05]  /*0e50*/  CS2R.32 R60, SR_CgaSize ;  /* 0x00000000003c7805 */ /* 0x000fca0000008a00 */
[----:B------:R-:W-:-:S05]  /*0e60*/  IMAD R60, R60, -0xa0, RZ ;  /* 0xffffff603c3c7824 */ /* 0x000fca00078e02ff */
[----:B------:R-:W-:-:S14]  /*0e70*/  R2UR UR8, R60 ;  /* 0x000000003c0872ca */ /* 0x000fdc00000e0000 */
[----:B------:R-:W3:Y:S01]  /*0e80*/  LDCU UR8, c[0x0][UR8+0x2b0] ;  /* 0x00005600080877ac */ /* 0x000ee20008000800 */
[----:B------:R-:W-:-:S05]  /*0e90*/  CS2R.32 R0, SR_CgaSize ;  /* 0x0000000000007805 */ /* 0x000fca0000008a00 */
[----:B------:R-:W-:-:S06]  /*0ea0*/  IMAD R0, R0, -0xa0, RZ ;  /* 0xffffff6000007824 */ /* 0x000fcc00078e02ff */
[----:B------:R-:W4:Y:S01]  /*0eb0*/  LDC R0, c[0x0][R0+0x2a0] ;  /* 0x0000a80000007b82 */ /* 0x000f220000000800 */
[----:B------:R-:W-:Y:S01]  /*0ec0*/  PRMT R8, RZ, 0x7610, R8 ;  /* 0x00007610ff087816 */ /* 0x000fe20000000008 */
[----:B------:R-:W3:Y:S01]  /*0ed0*/  S2R R20, SR_CTAID.Y ;  /* 0x0000000000147919 */ /* 0x000ee20000002600 */
[----:B------:R-:W-:-:S05]  /*0ee0*/  CS2R.32 R60, SR_CgaSize ;  /* 0x00000000003c7805 */ /* 0x000fca0000008a00 */
[----:B------:R-:W-:-:S05]  /*0ef0*/  IMAD R60, R60, -0xa0, RZ ;  /* 0xffffff603c3c7824 */ /* 0x000fca00078e02ff */
[----:B--2---:R-:W-:-:S14]  /*0f00*/  R2UR UR7, R60 ;  /* 0x000000003c0772ca */ /* 0x004fdc00000e0000 */
[----:B------:R-:W2:Y:S01]  /*0f10*/  LDCU UR7, c[0x0][UR7+0x2b4] ;  /* 0x00005680070777ac */ /* 0x000ea20008000800 */
[----:B------:R-:W-:Y:S01]  /*0f20*/  UISETP.NE.AND UP2, UPT, UR10, 0x2, UPT ;  /* 0x000000020a00788c */ /* 0x000fe2000bf45270 */
[----:B------:R-:W3:Y:S01]  /*0f30*/  LDC R9, c[0x0][0xb24] ;  /* 0x0002c900ff097b82 */ /* 0x000ee20000000800 */
[----:B------:R-:W-:-:S05]  /*0f40*/  CS2R.32 R58, SR_CgaSize ;  /* 0x00000000003a7805 */ /* 0x000fca0000008a00 */
[----:B------:R-:W-:-:S06]  /*0f50*/  IMAD R58, R58, -0xa0, RZ ;  /* 0xffffff603a3a7824 */ /* 0x000fcc00078e02ff */
[----:B------:R-:W4:Y:S08]  /*0f60*/  LDC R58, c[0x0][R58+0x2a4] ;  /* 0x0000a9003a3a7b82 */ /* 0x000f300000000800 */
[----:B------:R-:W4:Y:S01]  /*0f70*/  LDC R26, c[0x0][0xb24] ;  /* 0x0002c900ff1a7b82 */ /* 0x000f220000000800 */
[----:B-1----:R-:W-:Y:S01]  /*0f80*/  I2FP.F32.U32 R4, R11 ;  /* 0x0000000b00047245 */ /* 0x002fe20000201000 */
[----:B------:R-:W-:-:S06]  /*0f90*/  IMAD.MOV.U32 R21, RZ, RZ, R11 ;  /* 0x000000ffff157224 */ /* 0x000fcc00078e000b */
[----:B------:R-:W1:Y:S01]  /*0fa0*/  S2UR UR36, SR_CTAID.Z ;  /* 0x00000000002479c3 */ /* 0x000e620000002700 */
[----:B---3--:R-:W-:Y:S02]  /*0fb0*/  ISETP.GE.AND P0, PT, R9, 0x1, PT ;  /* 0x000000010900780c */ /* 0x008fe40003f06270 */
[----:B------:R-:W-:Y:S01]  /*0fc0*/  I2FP.F32.U32 R2, R20 ;  /* 0x0000001400027245 */ /* 0x000fe20000201000 */
[----:B------:R-:W-:-:S04]  /*0fd0*/  FMUL R4, R4, UR8 ;  /* 0x0000000804047c20 */ /* 0x000fc80008400000 */
[----:B--2---:R-:W-:Y:S01]  /*0fe0*/  FMUL R2, R2, UR7 ;  /* 0x0000000702027c20 */ /* 0x004fe20008400000 */
[----:B------:R-:W2:Y:S01]  /*0ff0*/  F2I.U32.TRUNC.NTZ R60, R4 ;  /* 0x00000004003c7305 */ /* 0x000ea2000020f000 */
[----:B------:R-:W3:Y:S07]  /*1000*/  LDCU UR7, c[0x0][0xb30] ;  /* 0x00016600ff0777ac */ /* 0x000eee0008000800 */
[----:B------:R-:W1:Y:S01]  /*1010*/  F2I.U32.TRUNC.NTZ R3, R2 ;  /* 0x0000000200037305 */ /* 0x000e62000020f000 */
[----:B--2---:R-:W-:-:S04]  /*1020*/  IMAD.MOV R60, RZ, RZ, -R60 ;  /* 0x000000ffff3c7224 */ /* 0x004fc800078e0a3c */
[----:B----4-:R-:W-:Y:S01]  /*1030*/  IMAD R60, R0, R60, R11 ;  /* 0x0000003c003c7224 */ /* 0x010fe200078e020b */
[----:B------:R-:W-:Y:S01]  /*1040*/  PRMT R0, RZ, 0x7610, R0 ;  /* 0x00007610ff007816 */ /* 0x000fe20000000000 */
[----:B---3--:R-:W-:Y:S01]  /*1050*/  UISETP.NE.AND UP3, UPT, UR7, 0x1, UPT ;  /* 0x000000010700788c */ /* 0x008fe2000bf65270 */
[----:B-1----:R-:W-:-:S05]  /*1060*/  IADD3 R3, PT, PT, -R3, RZ, RZ ;  /* 0x000000ff03037210 */ /* 0x002fca0007ffe1ff */
[----:B------:R-:W-:Y:S01]  /*1070*/  IMAD R58, R58, R3, R20 ;  /* 0x000000033a3a7224 */ /* 0x000fe200078e0214 */
[----:B------:R-:W-:Y:S06]  /*1080*/  BRA.U UP4, `(.L_x_17) ;  /* 0x0000000104247547 */ /* 0x000fec000b800000 */
[----:B------:R-:W-:Y:S01]  /*1090*/  ISETP.NE.AND P1, PT, R58, RZ, PT ;  /* 0x000000ff3a00720c */ /* 0x000fe20003f25270 */
[----:B------:R-:W-:Y:S01]  /*10a0*/  IMAD.MOV.U32 R0, RZ, RZ, 0x3 ;  /* 0x00000003ff007424 */ /* 0x000fe200078e00ff */
[C---:B------:R-:W-:Y:S02]  /*10b0*/  LOP3.LUT R3, R60.reuse, 0xfffffffe, RZ, 0xc0, !PT ;  /* 0xfffffffe3c037812 */ /* 0x040fe400078ec0ff */
[----:B------:R-:W-:Y:S02]  /*10c0*/  ISETP.LT.U32.OR P1, PT, R60, 0x2, !P1 ;  /* 0x000000023c00780c */ /* 0x000fe40004f21470 */
[----:B------:R-:W-:Y:S02]  /*10d0*/  SHF.L.U32 R0, R0, R3, RZ ;  /* 0x0000000300007219 */ /* 0x000fe400000006ff */
[----:B------:R-:W-:Y:S02]  /*10e0*/  SEL R5, RZ, 0x1, !P1 ;  /* 0x00000001ff057807 */ /* 0x000fe40004800000 */
[----:B------:R-:W-:-:S05]  /*10f0*/  SEL R2, RZ, 0x2, !P1 ;  /* 0x00000002ff027807 */ /* 0x000fca0004800000 */
[----:B------:R-:W-:-:S05]  /*1100*/  IMAD.IADD R2, R5, 0x1, R2 ;  /* 0x0000000105027824 */ /* 0x000fca00078e0202 */
[----:B------:R-:W-:Y:S02]  /*1110*/  PRMT R8, R2, 0x7610, R8 ;  /* 0x0000761002087816 */ /* 0x000fe40000000008 */
.L_x_17:
[----:B------:R-:W-:Y:S05]  /*1120*/  @!P0 BRA `(.L_x_18) ;  /* 0x0000000000b88947 */ /* 0x000fea0003800000 */
[----:B------:R-:W1:Y:S01]  /*1130*/  LDC.64 R4, c[0x0][0xb18] ;  /* 0x0002c600ff047b82 */ /* 0x000e620000000a00 */
[----:B------:R-:W-:-:S07]  /*1140*/  ISETP.NE.AND P0, PT, R9, 0x1, PT ;  /* 0x000000010900780c */ /* 0x000fce0003f05270 */
[----:B------:R-:W2:Y:S08]  /*1150*/  LDC R14, c[0x0][0xb0c] ;  /* 0x0002c300ff0e7b82 */ /* 0x000eb00000000800 */
[----:B------:R-:W3:Y:S08]  /*1160*/  LDC R13, c[0x0][0x370] ;  /* 0x0000dc00ff0d7b82 */ /* 0x000ef00000000800 */
[----:B------:R-:W4:Y:S01]  /*1170*/  LDC R16, c[0x0][0x374] ;  /* 0x0000dd00ff107b82 */ /* 0x000f220000000800 */
[----:B-1----:R-:W-:-:S07]  /*1180*/  ISETP.NE.AND P1, PT, R4, 0x1, PT ;  /* 0x000000010400780c */ /* 0x002fce0003f25270 */
[----:B------:R-:W3:Y:S01]  /*1190*/  LDC.64 R6, c[0x0][0xb10] ;  /* 0x0002c400ff067b82 */ /* 0x000ee20000000a00 */
[----:B--2---:R-:W-:-:S07]  /*11a0*/  ISETP.NE.AND P2, PT, R14, 0x1, PT ;  /* 0x000000010e00780c */ /* 0x004fce0003f45270 */
[----:B------:R-:W1:Y:S08]  /*11b0*/  LDC R12, c[0x0][0xb20] ;  /* 0x0002c800ff0c7b82 */ /* 0x000e700000000800 */
[----:B------:R-:W2:Y:S01]  /*11c0*/  LDC.64 R2, c[0x0][0xb28] ;  /* 0x0002ca00ff027b82 */ /* 0x000ea20000000a00 */
[----:B----4-:R-:W-:-:S04]  /*11d0*/  IMAD.HI.U32 R15, R16, R5, RZ ;  /* 0x00000005100f7227 */ /* 0x010fc800078e00ff */
[----:B------:R-:W-:-:S04]  /*11e0*/  IMAD.HI.U32 R5, R20, R5, RZ ;  /* 0x0000000514057227 */ /* 0x000fc800078e00ff */
[----:B---3--:R-:W-:-:S04]  /*11f0*/  IMAD.HI.U32 R18, R13, R6, RZ ;  /* 0x000000060d127227 */ /* 0x008fc800078e00ff */
[C---:B------:R-:W-:Y:S01]  /*1200*/  IMAD.HI.U32 R22, R11.reuse, R6, RZ ;  /* 0x000000060b167227 */ /* 0x040fe200078e00ff */
[-C--:B------:R-:W-:Y:S02]  /*1210*/  @P2 SHF.R.U32.HI R13, RZ, R7.reuse, R18 ;  /* 0x00000007ff0d2219 */ /* 0x080fe40000011612 */
[-C--:B-1----:R-:W-:Y:S02]  /*1220*/  @P1 SHF.R.U32.HI R16, RZ, R12.reuse, R15 ;  /* 0x0000000cff101219 */ /* 0x082fe4000001160f */
[----:B------:R-:W-:Y:S02]  /*1230*/  SHF.R.U32.HI R5, RZ, R12, R5 ;  /* 0x0000000cff057219 */ /* 0x000fe40000011605 */
[----:B------:R-:W-:Y:S02]  /*1240*/  SHF.R.U32.HI R22, RZ, R7, R22 ;  /* 0x00000007ff167219 */ /* 0x000fe40000011616 */
[----:B------:R-:W-:Y:S01]  /*1250*/  SEL R5, R20, R5, !P1 ;  /* 0x0000000514057207 */ /* 0x000fe20004800000 */
[----:B--2---:R-:W-:Y:S01]  /*1260*/  IMAD.HI.U32 R18, R16, R2, RZ ;  /* 0x0000000210127227 */ /* 0x004fe200078e00ff */
[----:B------:R-:W-:-:S02]  /*1270*/  SEL R21, R11, R22, !P2 ;  /* 0x000000160b157207 */ /* 0x000fc40005000000 */
[----:B------:R-:W-:Y:S01]  /*1280*/  IADD3 R7, PT, PT, -R5, RZ, RZ ;  /* 0x000000ff05077210 */ /* 0x000fe20007ffe1ff */
[----:B------:R-:W-:Y:S01]  /*1290*/  IMAD.HI.U32 R6, R13, R2, RZ ;  /* 0x000000020d067227 */ /* 0x000fe200078e00ff */
[----:B------:R-:W-:-:S03]  /*12a0*/  @P0 SHF.R.U32.HI R16, RZ, R3, R18 ;  /* 0x00000003ff100219 */ /* 0x000fc60000011612 */
[----:B------:R-:W-:Y:S01]  /*12b0*/  IMAD R7, R4, R7, R20 ;  /* 0x0000000704077224 */ /* 0x000fe200078e0214 */
[----:B------:R-:W-:Y:S01]  /*12c0*/  @P0 SHF.R.U32.HI R13, RZ, R3, R6 ;  /* 0x00000003ff0d0219 */ /* 0x000fe20000011606 */
[----:B------:R-:W-:-:S04]  /*12d0*/  IMAD R16, R16, R9, RZ ;  /* 0x0000000910107224 */ /* 0x000fc800078e02ff */
[----:B------:R-:W-:Y:S01]  /*12e0*/  IMAD R6, R13, R9, RZ ;  /* 0x000000090d067224 */ /* 0x000fe200078e02ff */
[----:B------:R-:W-:-:S04]  /*12f0*/  ISETP.GE.AND P1, PT, R5, R16, PT ;  /* 0x000000100500720c */ /* 0x000fc80003f26270 */
[----:B------:R-:W-:Y:S01]  /*1300*/  ISETP.GE.OR P1, PT, R21, R6, P1 ;  /* 0x000000061500720c */ /* 0x000fe20000f26670 */
[----:B------:R-:W-:-:S05]  /*1310*/  IMAD.HI.U32 R6, R5, R2, RZ ;  /* 0x0000000205067227 */ /* 0x000fca00078e00ff */
[----:B------:R-:W-:-:S04]  /*1320*/  SHF.R.U32.HI R6, RZ, R3, R6 ;  /* 0x00000003ff067219 */ /* 0x000fc80000011606 */
[----:B------:R-:W-:-:S03]  /*1330*/  SEL R6, R5, R6, !P0 ;  /* 0x0000000605067207 */ /* 0x000fc60004000000 */
[----:B------:R-:W-:Y:S01]  /*1340*/  @!P1 IMAD.HI.U32 R12, R21, R2, RZ ;  /* 0x00000002150c9227 */ /* 0x000fe200078e00ff */
[----:B------:R-:W-:-:S04]  /*1350*/  IADD3 R2, PT, PT, -R6, RZ, RZ ;  /* 0x000000ff06027210 */ /* 0x000fc80007ffe1ff */
[----:B------:R-:W-:Y:S01]  /*1360*/  @!P1 SHF.R.U32.HI R12, RZ, R3, R12 ;  /* 0x00000003ff0c9219 */ /* 0x000fe2000001160c */
[----:B------:R-:W-:-:S03]  /*1370*/  IMAD R2, R9, R2, R5 ;  /* 0x0000000209027224 */ /* 0x000fc600078e0205 */
[----:B------:R-:W-:-:S05]  /*1380*/  @!P1 SEL R3, R21, R12, !P0 ;  /* 0x0000000c15039207 */ /* 0x000fca0004000000 */
[--C-:B------:R-:W-:Y:S02]  /*1390*/  @!P1 IMAD.IADD R6, R6, 0x1, -R3.reuse ;  /* 0x0000000106069824 */ /* 0x100fe400078e0a03 */
[----:B------:R-:W-:Y:S01]  /*13a0*/  @!P1 IMAD R3, R2, R13, R3 ;  /* 0x0000000d02039224 */ /* 0x000fe200078e0203 */
[----:B------:R-:W-:Y:S01]  /*13b0*/  IADD3 R2, PT, PT, -R21, RZ, RZ ;  /* 0x000000ff15027210 */ /* 0x000fe20007ffe1ff */
[----:B------:R-:W-:Y:S02]  /*13c0*/  @!P1 IMAD R5, R6, R9, R21 ;  /* 0x0000000906059224 */ /* 0x000fe400078e0215 */
[----:B------:R-:W-:Y:S02]  /*13d0*/  @!P1 IMAD.MOV.U32 R21, RZ, RZ, R3 ;  /* 0x000000ffff159224 */ /* 0x000fe400078e0003 */
[----:B------:R-:W-:Y:S02]  /*13e0*/  IMAD R2, R14, R2, R11 ;  /* 0x000000020e027224 */ /* 0x000fe400078e020b */
[----:B------:R-:W-:-:S02]  /*13f0*/  IMAD R20, R5, R4, R7 ;  /* 0x0000000405147224 */ /* 0x000fc400078e0207 */
[----:B------:R-:W-:Y:S02]  /*1400*/  IMAD R21, R21, R14, R2 ;  /* 0x0000000e15157224 */ /* 0x000fe400078e0202 */
.L_x_18:
[----:B------:R-:W-:Y:S05]  /*1410*/  BRA.U UP3, `(.L_x_19) ;  /* 0x0000000103407547 */ /* 0x000fea000b800000 */
[----:B------:R-:W1:Y:S08]  /*1420*/  LDC.64 R4, c[0x0][0xb10] ;  /* 0x0002c400ff047b82 */ /* 0x000e700000000a00 */
[----:B------:R-:W2:Y:S08]  /*1430*/  LDC.64 R2, c[0x0][0xb18] ;  /* 0x0002c600ff027b82 */ /* 0x000eb00000000a00 */
[----:B------:R-:W3:Y:S08]  /*1440*/  LDC R6, c[0x0][0xb20] ;  /* 0x0002c800ff067b82 */ /* 0x000ef00000000800 */
[----:B------:R-:W4:Y:S01]  /*1450*/  LDC R12, c[0x0][0xb0c] ;  /* 0x0002c300ff0c7b82 */ /* 0x000f220000000800 */
[----:B-1----:R-:W-:-:S05]  /*1460*/  IMAD.HI.U32 R4, R21, R4, RZ ;  /* 0x0000000415047227 */ /* 0x002fca00078e00ff */
[----:B------:R-:W-:Y:S01]  /*1470*/  SHF.R.U32.HI R4, RZ, R5, R4 ;  /* 0x00000005ff047219 */ /* 0x000fe20000011604 */
[----:B--2---:R-:W-:Y:S01]  /*1480*/  IMAD.HI.U32 R3, R20, R3, RZ ;  /* 0x0000000314037227 */ /* 0x004fe200078e00ff */
[----:B------:R-:W-:-:S04]  /*1490*/  ISETP.NE.AND P0, PT, R2, 0x1, PT ;  /* 0x000000010200780c */ /* 0x000fc80003f05270 */
[----:B---3--:R-:W-:-:S04]  /*14a0*/  SHF.R.U32.HI R3, RZ, R6, R3 ;  /* 0x00000006ff037219 */ /* 0x008fc80000011603 */
[----:B------:R-:W-:Y:S02]  /*14b0*/  SEL R3, R20, R3, !P0 ;  /* 0x0000000314037207 */ /* 0x000fe40004000000 */
[----:B----4-:R-:W-:-:S04]  /*14c0*/  ISETP.NE.AND P1, PT, R12, 0x1, PT ;  /* 0x000000010c00780c */ /* 0x010fc80003f25270 */
[----:B------:R-:W-:-:S05]  /*14d0*/  SEL R6, R21, R4, !P1 ;  /* 0x0000000415067207 */ /* 0x000fca0004800000 */
[----:B------:R-:W-:Y:S02]  /*14e0*/  IMAD.IADD R4, R3, 0x1, -R6 ;  /* 0x0000000103047824 */ /* 0x000fe400078e0a06 */
[----:B------:R-:W-:Y:S02]  /*14f0*/  IMAD.IADD R3, R6, 0x1, -R3 ;  /* 0x0000000106037824 */ /* 0x000fe400078e0a03 */
[----:B------:R-:W-:Y:S02]  /*1500*/  IMAD R21, R4, R12, R21 ;  /* 0x0000000c04157224 */ /* 0x000fe400078e0215 */
[----:B------:R-:W-:Y:S02]  /*1510*/  IMAD R20, R3, R2, R20 ;  /* 0x0000000203147224 */ /* 0x000fe400078e0214 */
.L_x_19:
[----:B------:R-:W-:Y:S05]  /*1520*/  BRA.U !UP1, `(.L_x_20) ;  /* 0x00000001090c7547 */ /* 0x000fea000b800000 */
[----:B------:R-:W-:Y:S01]  /*1530*/  UCGABAR_WAIT ;  /* 0x0000000000007dc7 */ /* 0x000fe20008000000 */
[----:B------:R-:W-:Y:S01]  /*1540*/  CCTL.IVALL ;  /* 0x00000000ff00798f */ /* 0x000fe20002000000 */
[----:B------:R-:W-:Y:S05]  /*1550*/  BRA `(.L_x_21) ;  /* 0x0000000000047947 */ /* 0x000fea0003800000 */
.L_x_20:
[----:B------:R-:W-:Y:S06]  /*1560*/  BAR.SYNC.DEFER_BLOCKING 0x0 ;  /* 0x0000000000007b1d */ /* 0x000fec0000010000 */
.L_x_21:
[----:B------:R-:W-:Y:S05]  /*1570*/  BRA.U UP2, `(.L_x_22) ;  /* 0x0000001102a87547 */ /* 0x000fea000b800000 */
[----:B------:R-:W1:Y:S01]  /*1580*/  LDCU UR4, c[0x0][0x38c] ;  /* 0x00007180ff0477ac */ /* 0x000e620008000800 */
[----:B------:R-:W2:Y:S01]  /*1590*/  LDC R9, c[0x0][0x370] ;  /* 0x0000dc00ff097b82 */ /* 0x000ea20000000800 */
[----:B------:R-:W-:Y:S01]  /*15a0*/  IMAD.SHL.U32 R16, R11, 0x40, RZ ;  /* 0x000000400b107824 */ /* 0x000fe200078e00ff */
[----:B------:R-:W-:Y:S01]  /*15b0*/  PLOP3.LUT P1, PT, PT, PT, UP5, 0x80, 0x8 ;  /* 0x000000000008781c */ /* 0x000fe20003f2f058 */
[----:B------:R-:W-:Y:S01]  /*15c0*/  HFMA2 R12, -RZ, RZ, 0, 0 ;  /* 0x00000000ff0c7431 */ /* 0x000fe200000001ff */
[----:B------:R-:W-:Y:S01]  /*15d0*/  UISETP.NE.AND UP1, UPT, UR10, URZ, UPT ;  /* 0x000000ff0a00728c */ /* 0x000fe2000bf25270 */
[----:B------:R-:W-:Y:S01]  /*15e0*/  ISETP.NE.AND P4, PT, R10, RZ, P5 ;  /* 0x000000ff0a00720c */ /* 0x000fe20002f85270 */
[----:B------:R-:W-:Y:S01]  /*15f0*/  IMAD.MOV.U32 R15, RZ, RZ, 0x1 ;  /* 0x00000001ff0f7424 */ /* 0x000fe200078e00ff */
[----:B------:R-:W-:Y:S01]  /*1600*/  PLOP3.LUT P1, PT, P1, PT, PT, 0x8, 0x80 ;  /* 0x000000000080781c */ /* 0x000fe20000f2e170 */
[----:B------:R-:W3:Y:S01]  /*1610*/  LDC R0, c[0x0][0x374] ;  /* 0x0000dd00ff007b82 */ /* 0x000ee20000000800 */
[----:B------:R-:W-:Y:S01]  /*1620*/  IMAD.MOV.U32 R14, RZ, RZ, RZ ;  /* 0x000000ffff0e7224 */ /* 0x000fe200078e00ff */
[----:B------:R-:W-:Y:S01]  /*1630*/  MOV R8, 0x1 ;  /* 0x0000000100087802 */ /* 0x000fe20000000f00 */
[----:B------:R-:W-:Y:S01]  /*1640*/  IMAD.MOV.U32 R10, RZ, RZ, RZ ;  /* 0x000000ffff0a7224 */ /* 0x000fe200078e00ff */
[----:B------:R-:W-:Y:S01]  /*1650*/  LOP3.LUT R16, R16, 0x40, RZ, 0xc0, !PT ;  /* 0x0000004010107812 */ /* 0x000fe200078ec0ff */
[----:B------:R-:W4:Y:S01]  /*1660*/  LDCU.64 UR14, c[0x0][0x348] ;  /* 0x00006900ff0e77ac */ /* 0x000f220008000a00 */
[----:B-1----:R-:W-:-:S02]  /*1670*/  UIADD3 UR5, UPT, UPT, UR4, 0x1f, URZ ;  /* 0x0000001f04057890 */ /* 0x002fc4000fffe0ff */
[----:B------:R-:W-:Y:S02]  /*1680*/  USEL UR22, UR6, 0x2, UP1 ;  /* 0x0000000206167887 */ /* 0x000fe40008800000 */
[----:B------:R-:W-:Y:S01]  /*1690*/  USHF.R.S32.HI UR7, URZ, 0x1f, UR5 ;  /* 0x0000001fff077899 */ /* 0x000fe20008011405 */
[----:B------:R-:W-:-:S03]  /*16a0*/  UMOV UR23, URZ ;  /* 0x000000ff00177c82 */ /* 0x000fc60008000000 */
[----:B------:R-:W-:Y:S02]  /*16b0*/  ULEA.HI UR7, UR7, UR5, URZ, 0x5 ;  /* 0x0000000507077291 */ /* 0x000fe4000f8f28ff */
[----:B------:R-:W-:Y:S02]  /*16c0*/  UIADD3 UR5, UPT, UPT, UR4, -0x1, URZ ;  /* 0xffffffff04057890 */ /* 0x000fe4000fffe0ff */
[----:B------:R-:W-:Y:S02]  /*16d0*/  USHF.R.S32.HI UR7, URZ, 0x5, UR7 ;  /* 0x00000005ff077899 */ /* 0x000fe40008011407 */
[----:B------:R-:W-:Y:S02]  /*16e0*/  UISETP.GE.U32.AND UP2, UPT, UR5, -0x3f, UPT ;  /* 0xffffffc10500788c */ /* 0x000fe4000bf46070 */
[----:B------:R-:W-:Y:S02]  /*16f0*/  UISETP.LT.U32.AND UP0, UPT, UR7, 0x4, UPT ;  /* 0x000000040700788c */ /* 0x000fe4000bf01070 */
[----:B------:R-:W-:-:S02]  /*1700*/  UIADD3 UR4, UPT, UPT, UR4, 0x3e, URZ ;  /* 0x0000003e04047890 */ /* 0x000fc4000fffe0ff */
[----:B------:R-:W-:-:S04]  /*1710*/  USEL UR5, UR7, 0x4, UP0 ;  /* 0x0000000407057887 */ /* 0x000fc80008000000 */
[----:B------:R-:W-:Y:S02]  /*1720*/  UIADD3 UR21, UPT, UPT, UR5, -0x1, URZ ;  /* 0xffffffff05157890 */ /* 0x000fe4000fffe0ff */
[----:B------:R-:W-:Y:S02]  /*1730*/  @UP2 UIADD3 UR21, UPT, UPT, UR5, URZ, URZ ;  /* 0x000000ff05152290 */ /* 0x000fe4000fffe0ff */
[----:B------:R-:W-:Y:S02]  /*1740*/  UIADD3 UR24, UPT, UPT, UR7, -UR5, URZ ;  /* 0x8000000507187290 */ /* 0x000fe4000fffe0ff */
[----:B------:R-:W-:Y:S02]  /*1750*/  UIADD3 UR13, UPT, UPT, UR21, 0x1, URZ ;  /* 0x00000001150d7890 */ /* 0x000fe4000fffe0ff */
[----:B--2-4-:R-:W-:-:S12]  /*1760*/  UIADD3 UR21, UPT, UPT, -UR21, URZ, URZ ;  /* 0x000000ff15157290 */ /* 0x014fd8000fffe1ff */
.L_x_42:
[----:B------:R-:W-:Y:S01]  /*1770*/  UISETP.NE.AND UP0, UPT, UR37, URZ, UPT ;  /* 0x000000ff2500728c */ /* 0x000fe2000bf05270 */
[----:B------:R-:W1:Y:S08]  /*1780*/  S2UR UR37, SR_CgaCtaId ;  /* 0x00000000002579c3 */ /* 0x000e700000008800 */
[----:B------:R-:W-:Y:S05]  /*1790*/  BRA.U UP0, `(.L_x_23) ;  /* 0x0000000100347547 */ /* 0x000fea000b800000 */
[----:B------:R-:W2:Y:S01]  /*17a0*/  S2R R2, SR_CgaCtaId ;  /* 0x0000000000027919 */ /* 0x000ea20000008800 */
[----:B------:R-:W-:-:S04]  /*17b0*/  MOV R3, 0x400 ;  /* 0x0000040000037802 */ /* 0x000fc80000000f00 */
[----:B--2---:R-:W-:Y:S02]  /*17c0*/  LEA R3, R2, R3, 0x18 ;  /* 0x0000000302037211 */ /* 0x004fe400078ec0ff */
[----:B------:R-:W-:-:S03]  /*17d0*/  SHF.L.U32 R2, R8, 0x1f, RZ ;  /* 0x0000001f08027819 */ /* 0x000fc600000006ff */
[----:B------:R-:W-:-:S04]  /*17e0*/  IMAD R3, R10, 0x8, R3 ;  /* 0x000000080a037824 */ /* 0x000fc800078e0203 */
[----:B------:R-:W2:Y:S02]  /*17f0*/  SYNCS.PHASECHK.TRANS64.TRYWAIT P0, [R3+URZ+0x100], R2 ;  /* 0x00010002030075a7 */ /* 0x000ea400080011ff */
[----:B--2---:R-:W-:Y:S05]  /*1800*/  @!P0 BRA `(.L_x_24) ;  /* 0x0000006c00c88947 */ /* 0x004fea0003800000 */
.L_x_149:
[----:B------:R-:W-:Y:S01]  /*1810*/  VIADD R10, R10, 0x1 ;  /* 0x000000010a0a7836 */ /* 0x000fe20000000000 */
[----:B------:R2:W-:Y:S04]  /*1820*/  SYNCS.ARRIVE.TRANS64.A1T0 RZ, [R3+URZ+0xf0], RZ ;  /* 0x0000f0ff03ff79a7 */ /* 0x0005e800081000ff */
[----:B------:R-:W-:-:S04]  /*1830*/  ISETP.NE.AND P0, PT, R10, 0x2, PT ;  /* 0x000000020a00780c */ /* 0x000fc80003f05270 */
[----:B------:R-:W-:Y:S02]  /*1840*/  SEL R10, R10, RZ, P0 ;  /* 0x000000ff0a0a7207 */ /* 0x000fe40000000000 */
[----:B--2---:R-:W-:-:S04]  /*1850*/  SEL R3, RZ, 0x1, P0 ;  /* 0x00000001ff037807 */ /* 0x004fc80000000000 */
[----:B------:R-:W-:-:S07]  /*1860*/  LOP3.LUT R8, R8, R3, RZ, 0x3c, !PT ;  /* 0x0000000308087212 */ /* 0x000fce00078e3cff */
.L_x_23:
[----:B------:R-:W-:Y:S01]  /*1870*/  UMOV UR6, 0x400 ;  /* 0x0000040000067882 */ /* 0x000fe20000000000 */
[----:B------:R-:W-:Y:S01]  /*1880*/  LEA.HI R3, R21, R21, RZ, 0x1 ;  /* 0x0000001515037211 */ /* 0x000fe200078f08ff */
[----:B-1----:R-:W-:Y:S01]  /*1890*/  ULEA UR6, UR37, UR6, 0x18 ;  /* 0x0000000625067291 */ /* 0x002fe2000f8ec0ff */
[----:B------:R-:W-:Y:S01]  /*18a0*/  SHF.L.U32 R2, R15, 0x1f, RZ ;  /* 0x0000001f0f027819 */ /* 0x000fe200000006ff */
[----:B------:R-:W-:Y:S01]  /*18b0*/  UISETP.GE.U32.AND UP0, UPT, UR4, 0x3f, UPT ;  /* 0x0000003f0400788c */ /* 0x000fe2000bf06070 */
[C---:B------:R-:W-:Y:S01]  /*18c0*/  R2UR UR9, R16.reuse ;  /* 0x00000000100972ca */ /* 0x040fe200000e0000 */
[----:B------:R-:W-:Y:S01]  /*18d0*/  ULEA UR8, UR23, UR6, 0x3 ;  /* 0x0000000617087291 */ /* 0x000fe2000f8e18ff */
[----:B------:R-:W-:Y:S01]  /*18e0*/  IMAD.SHL.U32 R3, R3, 0x40, RZ ;  /* 0x0000004003037824 */ /* 0x000fe200078e00ff */
[----:B------:R-:W-:Y:S01]  /*18f0*/  R2UR UR11, R16 ;  /* 0x00000000100b72ca */ /* 0x000fe200000e0000 */
[----:B------:R-:W-:-:S03]  /*1900*/  UMOV UR25, URZ ;  /* 0x000000ff00197c82 */ /* 0x000fc60008000000 */
[----:B------:R-:W-:-:S03]  /*1910*/  R2UR UR35, R3 ;  /* 0x00000000032372ca */ /* 0x000fc600000e0000 */
[----:B------:R1:W2:Y:S01]  /*1920*/  SYNCS.PHASECHK.TRANS64.TRYWAIT P0, [UR8+0x20], R2 ;  /* 0x00002002ff0075a7 */ /* 0x0002a20008001108 */
[----:B------:R-:W-:-:S09]  /*1930*/  R2UR UR8, R20 ;  /* 0x00000000140872ca */ /* 0x000fd200000e0000 */
[----:B------:R-:W-:-:S04]  /*1940*/  ULOP3.LUT UR35, UR9, 0xffffff80, UR35, 0xf8, !UPT ;  /* 0xffffff8009237892 */ /* 0x000fc8000f8ef823 */
[----:B------:R-:W-:Y:S01]  /*1950*/  ULEA UR11, UR8, UR11, 0x7 ;  /* 0x0000000b080b7291 */ /* 0x000fe2000f8e38ff */
[----:B------:R-:W-:Y:S11]  /*1960*/  BRA.U !UP0, `(.L_x_25) ;  /* 0x0000000108bc7547 */ /* 0x000ff6000b800000 */
[----:B------:R-:W-:Y:S01]  /*1970*/  UMOV UR16, UR21 ;  /* 0x0000001500107c82 */ /* 0x000fe20008000000 */
[----:B------:R-:W-:Y:S01]  /*1980*/  UMOV UR17, UR23 ;  /* 0x0000001700117c82 */ /* 0x000fe20008000000 */
[----:B------:R-:W-:-:S05]  /*1990*/  UMOV UR34, URZ ;  /* 0x000000ff00227c82 */ /* 0x000fca0008000000 */
.L_x_31:
[----:B------:R-:W-:Y:S01]  /*19a0*/  ULEA UR33, UR17, UR6, 0x3 ;  /* 0x0000000611217291 */ /* 0x000fe2000f8e18ff */
[----:B------:R-:W-:Y:S01]  /*19b0*/  @P5 MOV R3, 0x4000 ;  /* 0x0000400000035802 */ /* 0x000fe20000000f00 */
[----:B-12-4-:R-:W-:Y:S10]  /*19c0*/  @P0 BRA `(.L_x_26) ;  /* 0x00000000000c0947 */ /* 0x016ff40003800000 */
[----:B------:R-:W-:-:S04]  /*19d0*/  SHF.L.U32 R5, R15, 0x1f, RZ ;  /* 0x0000001f0f057819 */ /* 0x000fc800000006ff */
[----:B------:R-:W2:Y:S02]  /*19e0*/  SYNCS.PHASECHK.TRANS64.TRYWAIT P0, [UR33+0x20], R5 ;  /* 0x00002005ff0075a7 */ /* 0x000ea40008001121 */
[----:B--2---:R-:W-:Y:S05]  /*19f0*/  @!P0 BRA `(.L_x_27) ;  /* 0x0000006c00608947 */ /* 0x004fea0003800000 */
.L_x_26:
[----:B------:R2:W-:Y:S01]  /*1a00*/  @P5 SYNCS.ARRIVE.TRANS64 RZ, [UR33], R3 ;  /* 0x00000003ffff59a7 */ /* 0x0005e20008000021 */
[----:B------:R-:W-:Y:S02]  /*1a10*/  ULOP3.LUT UR8, UR22, 0x2, URZ, 0xfc, !UPT ;  /* 0x0000000216087892 */ /* 0x000fe4000f8efcff */
[----:B------:R-:W-:Y:S02]  /*1a20*/  UIADD3 UR16, UPT, UPT, UR16, 0x1, URZ ;  /* 0x0000000110107890 */ /* 0x000fe4000fffe0ff */
[----:B------:R-:W-:Y:S02]  /*1a30*/  UISETP.NE.AND UP0, UPT, UR8, 0x2, UPT ;  /* 0x000000020800788c */ /* 0x000fe4000bf05270 */
[----:B------:R-:W-:-:S07]  /*1a40*/  UISETP.NE.AND UP2, UPT, UR16, 0x1, UPT ;  /* 0x000000011000788c */ /* 0x000fce000bf45270 */
[----:B------:R-:W-:Y:S05]  /*1a50*/  BRA.U UP0, `(.L_x_28) ;  /* 0x0000000100047547 */ /* 0x000fea000b800000 */
[----:B------:R-:W-:Y:S05]  /*1a60*/  BPT.TRAP 0x1 ;  /* 0x000000040000795c */ /* 0x000fea0000300000 */
.L_x_28:
[----:B------:R-:W-:Y:S04]  /*1a70*/  BSSY.RECONVERGENT B0, `(.L_x_29) ;  /* 0x0000003000007945 */ /* 0x000fe80003800200 */
[----:B------:R-:W-:Y:S05]  /*1a80*/  @!P4 BRA `(.L_x_30) ;  /* 0x000000000004c947 */ /* 0x000fea0003800000 */
[----:B------:R-:W-:Y:S05]  /*1a90*/  BPT.TRAP 0x1 ;  /* 0x000000040000795c */ /* 0x000fea0000300000 */
.L_x_30:
[----:B------:R-:W-:Y:S05]  /*1aa0*/  BSYNC.RECONVERGENT B0 ;  /* 0x0000000000007941 */ /* 0x000fea0003800200 */
.L_x_29:
[----:B------:R-:W-:Y:S02]  /*1ab0*/  UIADD3 UR23, UPT, UPT, UR17, 0x1, URZ ;  /* 0x0000000111177890 */ /* 0x000fe4000fffe0ff */
[----:B------:R-:W-:Y:S02]  /*1ac0*/  UIADD3 UR28, UP1, UPT, UR14, 0x80, URZ ;  /* 0x000000800e1c7890 */ /* 0x000fe4000ff3e0ff */
[----:B------:R-:W-:Y:S02]  /*1ad0*/  UISETP.NE.AND UP0, UPT, UR23, 0x4, UPT ;  /* 0x000000041700788c */ /* 0x000fe4000bf05270 */
[----:B------:R-:W-:Y:S02]  /*1ae0*/  ULOP3.LUT UR33, UR33, 0xfefffff8, URZ, 0xc0, !UPT ;  /* 0xfefffff821217892 */ /* 0x000fe4000f8ec0ff */
[----:B------:R-:W-:Y:S02]  /*1af0*/  USEL UR9, URZ, 0x1, UP0 ;  /* 0x00000001ff097887 */ /* 0x000fe40008000000 */
[----:B------:R-:W-:-:S02]  /*1b00*/  USEL UR23, UR23, URZ, UP0 ;  /* 0x000000ff17177287 */ /* 0x000fc40008000000 */
[----:B------:R-:W-:Y:S02]  /*1b10*/  UIADD3 UR26, UP0, UPT, UR14, 0x180, URZ ;  /* 0x000001800e1a7890 */ /* 0x000fe4000ff1e0ff */
[----:B------:R-:W-:Y:S01]  /*1b20*/  ULEA UR8, UR23, UR6, 0x3 ;  /* 0x0000000617087291 */ /* 0x000fe2000f8e18ff */
[----:B------:R-:W-:Y:S01]  /*1b30*/  LOP3.LUT R15, R15, UR9, RZ, 0x3c, !PT ;  /* 0x000000090f0f7c12 */ /* 0x000fe2000f8e3cff */
[----:B------:R-:W-:Y:S02]  /*1b40*/  UIADD3.X UR29, UPT, UPT, URZ, UR15, URZ, UP1, !UPT ;  /* 0x0000000fff1d7290 */ /* 0x000fe40008ffe4ff */
[----:B------:R-:W-:Y:S01]  /*1b50*/  UIADD3.X UR27, UPT, UPT, URZ, UR15, URZ, UP0, !UPT ;  /* 0x0000000fff1b7290 */ /* 0x000fe200087fe4ff */
[----:B-1----:R-:W-:Y:S01]  /*1b60*/  SHF.L.U32 R2, R15, 0x1f, RZ ;  /* 0x0000001f0f027819 */ /* 0x002fe200000006ff */
[----:B------:R-:W-:Y:S01]  /*1b70*/  UMOV UR18, 0x0 ;  /* 0x0000000000127882 */ /* 0x000fe20000000000 */
[----:B------:R-:W-:Y:S01]  /*1b80*/  UMOV UR19, 0x10000000 ;  /* 0x1000000000137882 */ /* 0x000fe20000000000 */
[----:B------:R-:W-:Y:S01]  /*1b90*/  UMOV UR10, UR34 ;  /* 0x00000022000a7c82 */ /* 0x000fe20008000000 */
[----:B------:R4:W1:Y:S01]  /*1ba0*/  SYNCS.PHASECHK.TRANS64.TRYWAIT P0, [UR8+0x20], R2 ;  /* 0x00002002ff0075a7 */ /* 0x0008620008001108 */
[----:B------:R-:W-:Y:S01]  /*1bb0*/  ULEA UR8, UR17, UR6, 0xc ;  /* 0x0000000611087291 */ /* 0x000fe2000f8e60ff */
[----:B------:R-:W-:Y:S01]  /*1bc0*/  UMOV UR12, UR36 ;  /* 0x00000024000c7c82 */ /* 0x000fe20008000000 */
[----:B------:R-:W-:-:S02]  /*1bd0*/  UMOV UR9, UR33 ;  /* 0x0000002100097c82 */ /* 0x000fc40008000000 */
[----:B------:R-:W-:Y:S02]  /*1be0*/  UIADD3 UR32, UPT, UPT, UR8, 0x4300, URZ ;  /* 0x0000430008207890 */ /* 0x000fe4000fffe0ff */
[----:B------:R-:W-:Y:S01]  /*1bf0*/  UIADD3 UR8, UPT, UPT, UR8, 0x8300, URZ ;  /* 0x0000830008087890 */ /* 0x000fe2000fffe0ff */
[----:B------:R-:W-:Y:S01]  /*1c00*/  UMOV UR25, UR13 ;  /* 0x0000000d00197c82 */ /* 0x000fe20008000000 */
[----:B------:R-:W-:-:S05]  /*1c10*/  UMOV UR17, UR23 ;  /* 0x0000001700117c82 */ /* 0x000fca0008000000 */
[----:B------:R2:W-:Y:S02]  /*1c20*/  UTMALDG.3D.2CTA [UR32], [UR28], desc[UR18] ;  /* 0x000012201c0075b4 */ /* 0x0005e40008211000 */
[----:B------:R4:W-:Y:S01]  /*1c30*/  UTMALDG.3D.2CTA [UR8], [UR26], desc[UR18] ;  /* 0x000012081a0075b4 */ /* 0x0009e20008211000 */
[----:B--2---:R-:W-:Y:S01]  /*1c40*/  UIADD3 UR34, UPT, UPT, UR34, 0x20, URZ ;  /* 0x0000002022227890 */ /* 0x004fe2000fffe0ff */
[----:B------:R-:W-:Y:S11]  /*1c50*/  BRA.U UP2, `(.L_x_31) ;  /* 0xfffffffd02507547 */ /* 0x000ff6000b83ffff */
.L_x_25:
[----:B----4-:R-:W-:Y:S01]  /*1c60*/  ULEA UR8, UR23, UR6, 0x3 ;  /* 0x0000000617087291 */ /* 0x010fe2000f8e18ff */
[----:B-1----:R-:W-:Y:S01]  /*1c70*/  SHF.L.U32 R2, R15, 0x1f, RZ ;  /* 0x0000001f0f027819 */ /* 0x002fe200000006ff */
[----:B------:R-:W-:Y:S01]  /*1c80*/  @!P1 SYNCS.ARRIVE.TRANS64.A1T0 RZ, [UR6+0x88], RZ ;  /* 0x000088ffffff99a7 */ /* 0x000fe20008100006 */
[----:B------:R-:W-:-:S06]  /*1c90*/  UISETP.GT.AND UP0, UPT, UR7, UR5, UPT ;  /* 0x000000050700728c */ /* 0x000fcc000bf04270 */
[----:B--2---:R1:W2:Y:S03]  /*1ca0*/  SYNCS.PHASECHK.TRANS64.TRYWAIT P0, [UR8+0x20], R2 ;  /* 0x00002002ff0075a7 */ /* 0x0042a60008001108 */
[----:B------:R-:W-:Y:S05]  /*1cb0*/  BRA.U !UP0, `(.L_x_32) ;  /* 0x0000000108bc7547 */ /* 0x000fea000b800000 */
[----:B------:R-:W-:Y:S01]  /*1cc0*/  UIADD3 UR26, UPT, UPT, UR24, UR25, URZ ;  /* 0x00000019181a7290 */ /* 0x000fe2000fffe0ff */
[----:B------:R-:W-:-:S11]  /*1cd0*/  UMOV UR27, UR23 ;  /* 0x00000017001b7c82 */ /* 0x000fd60008000000 */
.L_x_38:
[----:B------:R-:W-:Y:S01]  /*1ce0*/  ULEA UR17, UR27, UR6, 0x3 ;  /* 0x000000061b117291 */ /* 0x000fe2000f8e18ff */
[----:B--2---:R-:W-:Y:S01]  /*1cf0*/  @P5 MOV R3, 0x4000 ;  /* 0x0000400000035802 */ /* 0x004fe20000000f00 */
[----:B-12---:R-:W-:Y:S10]  /*1d00*/  @P0 BRA `(.L_x_33) ;  /* 0x00000000000c0947 */ /* 0x006ff40003800000 */
[----:B------:R-:W-:-:S04]  /*1d10*/  SHF.L.U32 R5, R15, 0x1f, RZ ;  /* 0x0000001f0f057819 */ /* 0x000fc800000006ff */
[----:B------:R-:W2:Y:S02]  /*1d20*/  SYNCS.PHASECHK.TRANS64.TRYWAIT P0, [UR17+0x20], R5 ;  /* 0x00002005ff0075a7 */ /* 0x000ea40008001111 */
[----:B--2---:R-:W-:Y:S05]  /*1d30*/  @!P0 BRA `(.L_x_34) ;  /* 0x0000006800a88947 */ /* 0x004fea0003800000 */
.L_x_33:
[----:B------:R2:W-:Y:S01]  /*1d40*/  @P5 SYNCS.ARRIVE.TRANS64 RZ, [UR17], R3 ;  /* 0x00000003ffff59a7 */ /* 0x0005e20008000011 */
[----:B------:R-:W-:-:S04]  /*1d50*/  ULOP3.LUT UR8, UR22, 0x2, URZ, 0xfc, !UPT ;  /* 0x0000000216087892 */ /* 0x000fc8000f8efcff */
[----:B------:R-:W-:-:S09]  /*1d60*/  UISETP.NE.AND UP0, UPT, UR8, 0x2, UPT ;  /* 0x000000020800788c */ /* 0x000fd2000bf05270 */
[----:B------:R-:W-:Y:S05]  /*1d70*/  BRA.U UP0, `(.L_x_35) ;  /* 0x0000000100047547 */ /* 0x000fea000b800000 */
[----:B------:R-:W-:Y:S05]  /*1d80*/  BPT.TRAP 0x1 ;  /* 0x000000040000795c */ /* 0x000fea0000300000 */
.L_x_35:
[----:B------:R-:W-:Y:S04]  /*1d90*/  BSSY.RECONVERGENT B0, `(.L_x_36) ;  /* 0x0000003000007945 */ /* 0x000fe80003800200 */
[----:B------:R-:W-:Y:S05]  /*1da0*/  @!P4 BRA `(.L_x_37) ;  /* 0x000000000004c947 */ /* 0x000fea0003800000 */
[----:B------:R-:W-:Y:S05]  /*1db0*/  BPT.TRAP 0x1 ;  /* 0x000000040000795c */ /* 0x000fea0000300000 */
.L_x_37:
[----:B------:R-:W-:Y:S05]  /*1dc0*/  BSYNC.RECONVERGENT B0 ;  /* 0x0000000000007941 */ /* 0x000fea0003800200 */
.L_x_36:
[----:B------:R-:W-:Y:S02]  /*1dd0*/  UIADD3 UR23, UPT, UPT, UR27, 0x1, URZ ;  /* 0x000000011b177890 */ /* 0x000fe4000fffe0ff */
[----:B------:R-:W-:Y:S02]  /*1de0*/  UIADD3 UR32, UP1, UPT, UR14, 0x80, URZ ;  /* 0x000000800e207890 */ /* 0x000fe4000ff3e0ff */
[----:B------:R-:W-:Y:S02]  /*1df0*/  UISETP.NE.AND UP0, UPT, UR23, 0x4, UPT ;  /* 0x000000041700788c */ /* 0x000fe4000bf05270 */
[----:B------:R-:W-:Y:S02]  /*1e00*/  USHF.L.U32 UR18, UR25, 0x5, URZ ;  /* 0x0000000519127899 */ /* 0x000fe400080006ff */
[----:B------:R-:W-:Y:S02]  /*1e10*/  USEL UR9, URZ, 0x1, UP0 ;  /* 0x00000001ff097887 */ /* 0x000fe40008000000 */
[----:B------:R-:W-:-:S02]  /*1e20*/  USEL UR23, UR23, URZ, UP0 ;  /* 0x000000ff17177287 */ /* 0x000fc40008000000 */
[----:B------:R-:W-:Y:S02]  /*1e30*/  UIADD3 UR30, UP0, UPT, UR14, 0x180, URZ ;  /* 0x000001800e1e7890 */ /* 0x000fe4000ff1e0ff */
[----:B------:R-:W-:Y:S01]  /*1e40*/  ULEA UR8, UR23, UR6, 0x3 ;  /* 0x0000000617087291 */ /* 0x000fe2000f8e18ff */
[----:B------:R-:W-:Y:S01]  /*1e50*/  LOP3.LUT R15, R15, UR9, RZ, 0x3c, !PT ;  /* 0x000000090f0f7c12 */ /* 0x000fe2000f8e3cff */
[----:B------:R-:W-:Y:S02]  /*1e60*/  ULOP3.LUT UR17, UR17, 0xfefffff8, URZ, 0xc0, !UPT ;  /* 0xfefffff811117892 */ /* 0x000fe4000f8ec0ff */
[----:B------:R-:W-:Y:S01]  /*1e70*/  UIADD3.X UR33, UPT, UPT, URZ, UR15, URZ, UP1, !UPT ;  /* 0x0000000fff217290 */ /* 0x000fe20008ffe4ff */
[----:B-1----:R-:W-:Y:S01]  /*1e80*/  SHF.L.U32 R2, R15, 0x1f, RZ ;  /* 0x0000001f0f027819 */ /* 0x002fe200000006ff */
[----:B------:R-:W-:Y:S01]  /*1e90*/  UIADD3.X UR31, UPT, UPT, URZ, UR15, URZ, UP0, !UPT ;  /* 0x0000000fff1f7290 */ /* 0x000fe200087fe4ff */
[----:B------:R-:W-:Y:S02]  /*1ea0*/  UMOV UR28, 0x0 ;  /* 0x00000000001c7882 */ /* 0x000fe40000000000 */
[----:B------:R4:W1:Y:S01]  /*1eb0*/  SYNCS.PHASECHK.TRANS64.TRYWAIT P0, [UR8+0x20], R2 ;  /* 0x00002002ff0075a7 */ /* 0x0008620008001108 */
[----:B------:R-:W-:Y:S01]  /*1ec0*/  ULEA UR8, UR27, UR6, 0xc ;  /* 0x000000061b087291 */ /* 0x000fe2000f8e60ff */
[----:B------:R-:W-:Y:S01]  /*1ed0*/  UMOV UR29, 0x10000000 ;  /* 0x10000000001d7882 */ /* 0x000fe20000000000 */
[----:B------:R-:W-:-:S02]  /*1ee0*/  UMOV UR19, UR35 ;  /* 0x0000002300137c82 */ /* 0x000fc40008000000 */
[----:B------:R-:W-:Y:S02]  /*1ef0*/  UIADD3 UR16, UPT, UPT, UR8, 0x4300, URZ ;  /* 0x0000430008107890 */ /* 0x000fe4000fffe0ff */
[----:B------:R-:W-:Y:S01]  /*1f00*/  UIADD3 UR8, UPT, UPT, UR8, 0x8300, URZ ;  /* 0x0000830008087890 */ /* 0x000fe2000fffe0ff */
[----:B------:R-:W-:Y:S01]  /*1f10*/  UMOV UR20, UR36 ;  /* 0x0000002400147c82 */ /* 0x000fe20008000000 */
[----:B------:R-:W-:Y:S01]  /*1f20*/  UMOV UR12, UR36 ;  /* 0x00000024000c7c82 */ /* 0x000fe20008000000 */
[----:B------:R-:W-:Y:S01]  /*1f30*/  UMOV UR9, UR17 ;  /* 0x0000001100097c82 */ /* 0x000fe20008000000 */
[----:B------:R-:W-:Y:S01]  /*1f40*/  UMOV UR10, UR18 ;  /* 0x00000012000a7c82 */ /* 0x000fe20008000000 */
[----:B------:R-:W-:Y:S02]  /*1f50*/  UIADD3 UR25, UPT, UPT, UR25, 0x1, URZ ;  /* 0x0000000119197890 */ /* 0x000fe4000fffe0ff */
[----:B------:R4:W-:Y:S01]  /*1f60*/  UTMALDG.3D.2CTA [UR16], [UR32], desc[UR28] ;  /* 0x00001c10200075b4 */ /* 0x0009e20008211000 */
[----:B------:R-:W-:Y:S01]  /*1f70*/  UMOV UR27, UR23 ;  /* 0x00000017001b7c82 */ /* 0x000fe20008000000 */
[----:B------:R-:W-:Y:S01]  /*1f80*/  UISETP.NE.AND UP0, UPT, UR25, UR26, UPT ;  /* 0x0000001a1900728c */ /* 0x000fe2000bf05270 */
[----:B------:R4:W-:Y:S08]  /*1f90*/  UTMALDG.3D.2CTA [UR8], [UR30], desc[UR28] ;  /* 0x00001c081e0075b4 */ /* 0x0009f00008211000 */
[----:B----4-:R-:W-:Y:S05]  /*1fa0*/  BRA.U UP0, `(.L_x_38) ;  /* 0xfffffffd004c7547 */ /* 0x010fea000b83ffff */
.L_x_32:
[----:B-1----:R-:W-:Y:S01]  /*1fb0*/  LEA R2, R14, UR6, 0x3 ;  /* 0x000000060e027c11 */ /* 0x002fe2000f8e18ff */
[----:B------:R-:W-:Y:S01]  /*1fc0*/  NOP ;  /* 0x0000000000007918 */ /* 0x000fe20000000000 */
[----:B--2---:R-:W-:Y:S02]  /*1fd0*/  SHF.L.U32 R3, R12, 0x1f, RZ ;  /* 0x0000001f0c037819 */ /* 0x004fe400000006ff */
[----:B------:R-:W-:Y:S02]  /*1fe0*/  LEA R4, R14, UR6, 0x4 ;  /* 0x000000060e047c11 */ /* 0x000fe4000f8e20ff */
[----:B------:R-:W1:Y:S02]  /*1ff0*/  SYNCS.PHASECHK.TRANS64.TRYWAIT P0, [R2+URZ+0x90], R3 ;  /* 0x00009003020075a7 */ /* 0x000e6400080011ff */
[----:B-1----:R-:W-:Y:S05]  /*2000*/  @!P0 BRA `(.L_x_39) ;  /* 0x00000068000c8947 */ /* 0x002fea0003800000 */
.L_x_152:
[----:B------:R-:W2:Y:S01]  /*2010*/  LDS.128 R4, [R4+0x120] ;  /* 0x0001200004047984 */ /* 0x000ea20000000c00 */
[----:B------:R-:W-:Y:S01]  /*2020*/  ISETP.GE.AND P0, PT, R26, 0x1, PT ;  /* 0x000000011a00780c */ /* 0x000fe20003f06270 */
[----:B-1----:R-:W-:Y:S01]  /*2030*/  VIADD R2, R2, 0xa0 ;  /* 0x000000a002027836 */ /* 0x002fe20000000000 */
[----:B------:R-:W-:Y:S01]  /*2040*/  @!PT LDS RZ, [RZ] ;  /* 0x00000000fffff984 */ /* 0x000fe20000000800 */
[----:B------:R-:W-:Y:S01]  /*2050*/  @!PT LDS RZ, [RZ] ;  /* 0x00000000fffff984 */ /* 0x000fe20000000800 */
[----:B------:R-:W-:Y:S01]  /*2060*/  @!PT LDS RZ, [RZ] ;  /* 0x00000000fffff984 */ /* 0x000fe20000000800 */
[----:B------:R-:W-:Y:S01]  /*2070*/  @!PT LDS RZ, [RZ] ;  /* 0x00000000fffff984 */ /* 0x000fe20000000800 */
[----:B------:R1:W-:Y:S06]  /*2080*/  MEMBAR.ALL.CTA ;  /* 0x0000000000007992 */ /* 0x0003ec0000008000 */
[----:B-1----:R-:W1:Y:S01]  /*2090*/  FENCE.VIEW.ASYNC.S ;  /* 0x00000000000073c6 */ /* 0x002e620000000000 */
[----:B------:R-:W-:-:S04]  /*20a0*/  PRMT R2, RZ, 0x654, R2 ;  /* 0x00000654ff027816 */ /* 0x000fc80000000002 */
[----:B-1----:R1:W-:Y:S01]  /*20b0*/  SYNCS.ARRIVE.TRANS64.RED.A1T0 RZ, [R2+URZ], RZ ;  /* 0x000000ff02ff79a7 */ /* 0x0023e200081004ff */
[----:B--2---:R-:W-:-:S13]  /*20c0*/  LOP3.LUT P2, RZ, R6, 0x1, RZ, 0xc0, !PT ;  /* 0x0000000106ff7812 */ /* 0x004fda000784c0ff */
[----:B------:R-:W-:Y:S01]  /*20d0*/  @P2 SHF.R.U32.HI R3, RZ, 0x10, R5 ;  /* 0x00000010ff032819 */ /* 0x000fe20000011605 */
[----:B------:R-:W-:Y:S01]  /*20e0*/  VOTEU.ANY UP0, P2 ;  /* 0x0000000000ff7886 */ /* 0x000fe20001000100 */
[----:B------:R-:W-:Y:S02]  /*20f0*/  @P2 MOV R13, R4 ;  /* 0x00000004000d2202 */ /* 0x000fe40000000f00 */
[----:B------:R-:W-:Y:S02]  /*2100*/  @P2 R2UR.BROADCAST UR8, R3 ;  /* 0x00000000030822ca */ /* 0x000fe400008e0000 */
[----:B------:R-:W-:-:S11]  /*2110*/  @P2 LOP3.LUT R11, R5, 0xffff, RZ, 0xc0, !PT ;  /* 0x0000ffff050b2812 */ /* 0x000fd600078ec0ff */
[----:B------:R-:W-:Y:S01]  /*2120*/  @UP0 UMOV UR36, UR8 ;  /* 0x0000000800240c82 */ /* 0x000fe20008000000 */
[----:B-1----:R-:W-:Y:S05]  /*2130*/  @!P0 BRA `(.L_x_40) ;  /* 0x0000000000b88947 */ /* 0x002fea0003800000 */
[----:B------:R-:W3:Y:S01]  /*2140*/  LDC.64 R4, c[0x0][0xb18] ;  /* 0x0002c600ff047b82 */ /* 0x000ee20000000a00 */
[----:B------:R-:W-:-:S07]  /*2150*/  ISETP.NE.AND P3, PT, R26, 0x1, PT ;  /* 0x000000011a00780c */ /* 0x000fce0003f65270 */
[----:B------:R-:W1:Y:S08]  /*2160*/  LDC.64 R6, c[0x0][0xb10] ;  /* 0x0002c400ff067b82 */ /* 0x000e700000000a00 */
[----:B------:R-:W2:Y:S08]  /*2170*/  LDC R17, c[0x0][0xb20] ;  /* 0x0002c800ff117b82 */ /* 0x000eb00000000800 */
[----:B------:R-:W4:Y:S01]  /*2180*/  LDC R18, c[0x0][0xb0c] ;  /* 0x0002c300ff127b82 */ /* 0x000f220000000800 */
[----:B---3--:R-:W-:Y:S01]  /*2190*/  IMAD.HI.U32 R22, R0, R5, RZ ;  /* 0x0000000500167227 */ /* 0x008fe200078e00ff */
[----:B------:R-:W-:-:S06]  /*21a0*/  ISETP.NE.AND P0, PT, R4, 0x1, PT ;  /* 0x000000010400780c */ /* 0x000fcc0003f05270 */
[----:B------:R-:W3:Y:S01]  /*21b0*/  LDC.64 R2, c[0x0][0xb28] ;  /* 0x0002ca00ff027b82 */ /* 0x000ee20000000a00 */
[----:B-1----:R-:W-:-:S04]  /*21c0*/  IMAD.HI.U32 R20, R9, R6, RZ ;  /* 0x0000000609147227 */ /* 0x002fc800078e00ff */
[----:B------:R-:W-:Y:S01]  /*21d0*/  IMAD.HI.U32 R24, R13, R6, RZ ;  /* 0x000000060d187227 */ /* 0x000fe200078e00ff */
[----:B------:R-:W-:Y:S02]  /*21e0*/  SHF.R.U32.HI R20, RZ, R7, R20 ;  /* 0x00000007ff147219 */ /* 0x000fe40000011614 */
[----:B--2---:R-:W-:Y:S01]  /*21f0*/  SHF.R.U32.HI R19, RZ, R17, R22 ;  /* 0x00000011ff137219 */ /* 0x004fe20000011616 */
[----:B------:R-:W-:Y:S01]  /*2200*/  IMAD.HI.U32 R22, R11, R5, RZ ;  /* 0x000000050b167227 */ /* 0x000fe200078e00ff */
[----:B------:R-:W-:Y:S02]  /*2210*/  SHF.R.U32.HI R24, RZ, R7, R24 ;  /* 0x00000007ff187219 */ /* 0x000fe40000011618 */
[----:B------:R-:W-:Y:S02]  /*2220*/  SEL R19, R0, R19, !P0 ;  /* 0x0000001300137207 */ /* 0x000fe40004000000 */
[----:B------:R-:W-:Y:S02]  /*2230*/  SHF.R.U32.HI R22, RZ, R17, R22 ;  /* 0x00000011ff167219 */ /* 0x000fe40000011616 */
[----:B----4-:R-:W-:-:S02]  /*2240*/  ISETP.NE.AND P1, PT, R18, 0x1, PT ;  /* 0x000000011200780c */ /* 0x010fc40003f25270 */
[----:B------:R-:W-:Y:S02]  /*2250*/  SEL R5, R11, R22, !P0 ;  /* 0x000000160b057207 */ /* 0x000fe40004000000 */
[----:B------:R-:W-:Y:S02]  /*2260*/  SEL R21, R9, R20, !P1 ;  /* 0x0000001409157207 */ /* 0x000fe40004800000 */
[----:B------:R-:W-:Y:S01]  /*2270*/  SEL R7, R13, R24, !P1 ;  /* 0x000000180d077207 */ /* 0x000fe20004800000 */
[----:B---3--:R-:W-:Y:S01]  /*2280*/  IMAD.HI.U32 R20, R19, R2, RZ ;  /* 0x0000000213147227 */ /* 0x008fe200078e00ff */
[----:B------:R-:W-:-:S03]  /*2290*/  IADD3 R17, PT, PT, -R5, RZ, RZ ;  /* 0x000000ff05117210 */ /* 0x000fc60007ffe1ff */
        /* <DEDUP_REMOVED lines=11> */
[----:B------:R-:W-:-:S04]  /*2350*/  @!P0 IMAD.HI.U32 R20, R7, R2, RZ ;  /* 0x0000000207148227 */ /* 0x000fc800078e00ff */
[----:B------:R-:W-:Y:S01]  /*2360*/  IMAD.MOV R2, RZ, RZ, -R6 ;  /* 0x000000ffff027224 */ /* 0x000fe200078e0a06 */
[----:B------:R-:W-:-:S03]  /*2370*/  @!P0 SHF.R.U32.HI R20, RZ, R3, R20 ;  /* 0x00000003ff148219 */ /* 0x000fc60000011614 */
[----:B------:R-:W-:Y:S01]  /*2380*/  IMAD R2, R26, R2, R5 ;  /* 0x000000021a027224 */ /* 0x000fe200078e0205 */
        /* <DEDUP_REMOVED lines=9> */
.L_x_40:
[----:B------:R-:W1:Y:S02]  /*2420*/  LDCU UR8, c[0x0][0xb30] ;  /* 0x00016600ff0877ac */ /* 0x000e640008000800 */
[----:B-1----:R-:W-:-:S09]  /*2430*/  UISETP.NE.AND UP0, UPT, UR8, 0x1, UPT ;  /* 0x000000010800788c */ /* 0x002fd2000bf05270 */
[----:B------:R-:W-:Y:S05]  /*2440*/  BRA.U UP0, `(.L_x_41) ;  /* 0x0000000100407547 */ /* 0x000fea000b800000 */
[----:B------:R-:W1:Y:S08]  /*2450*/  LDC.64 R4, c[0x0][0xb10] ;  /* 0x0002c400ff047b82 */ /* 0x000e700000000a00 */
[----:B------:R-:W2:Y:S08]  /*2460*/  LDC.64 R2, c[0x0][0xb18] ;  /* 0x0002c600ff027b82 */ /* 0x000eb00000000a00 */
[----:B------:R-:W4:Y:S08]  /*2470*/  LDC R6, c[0x0][0xb20] ;  /* 0x0002c800ff067b82 */ /* 0x000f300000000800 */
[----:B------:R-:W3:Y:S01]  /*2480*/  LDC R18, c[0x0][0xb0c] ;  /* 0x0002c300ff127b82 */ /* 0x000ee20000000800 */
[----:B-1----:R-:W-:-:S05]  /*2490*/  IMAD.HI.U32 R4, R13, R4, RZ ;  /* 0x000000040d047227 */ /* 0x002fca00078e00ff */
[----:B------:R-:W-:Y:S01]  /*24a0*/  SHF.R.U32.HI R4, RZ, R5, R4 ;  /* 0x00000005ff047219 */ /* 0x000fe20000011604 */
[----:B--2---:R-:W-:Y:S01]  /*24b0*/  IMAD.HI.U32 R3, R11, R3, RZ ;  /* 0x000000030b037227 */ /* 0x004fe200078e00ff */
[----:B------:R-:W-:-:S04]  /*24c0*/  ISETP.NE.AND P0, PT, R2, 0x1, PT ;  /* 0x000000010200780c */ /* 0x000fc80003f05270 */
[----:B----4-:R-:W-:-:S04]  /*24d0*/  SHF.R.U32.HI R6, RZ, R6, R3 ;  /* 0x00000006ff067219 */ /* 0x010fc80000011603 */
[----:B------:R-:W-:Y:S02]  /*24e0*/  SEL R3, R11, R6, !P0 ;  /* 0x000000060b037207 */ /* 0x000fe40004000000 */
[----:B---3--:R-:W-:-:S04]  /*24f0*/  ISETP.NE.AND P1, PT, R18, 0x1, PT ;  /* 0x000000011200780c */ /* 0x008fc80003f25270 */
[----:B------:R-:W-:-:S05]  /*2500*/  SEL R4, R13, R4, !P1 ;  /* 0x000000040d047207 */ /* 0x000fca0004800000 */
[----:B------:R-:W-:Y:S02]  /*2510*/  IMAD.IADD R5, R3, 0x1, -R4 ;  /* 0x0000000103057824 */ /* 0x000fe400078e0a04 */
[----:B------:R-:W-:Y:S02]  /*2520*/  IMAD.IADD R3, R4, 0x1, -R3 ;  /* 0x0000000104037824 */ /* 0x000fe400078e0a03 */
[----:B------:R-:W-:Y:S02]  /*2530*/  IMAD R13, R5, R18, R13 ;  /* 0x00000012050d7224 */ /* 0x000fe400078e020d */
[----:B------:R-:W-:-:S07]  /*2540*/  IMAD R11, R3, R2, R11 ;  /* 0x00000002030b7224 */ /* 0x000fce00078e020b */
.L_x_41:
[----:B------:R-:W-:Y:S01]  /*2550*/  VIADD R14, R14, 0x1 ;  /* 0x000000010e0e7836 */ /* 0x000fe20000000000 */
[----:B------:R-:W-:Y:S01]  /*2560*/  PLOP3.LUT P1, PT, PT, PT, PT, 0x80, 0x8 ;  /* 0x000000000008781c */ /* 0x000fe20003f2f070 */
[----:B------:R-:W-:Y:S02]  /*2570*/  IMAD.IADD R21, R13, 0x1, R60 ;  /* 0x000000010d157824 */ /* 0x000fe400078e023c */
[----:B------:R-:W-:Y:S01]  /*2580*/  IMAD.IADD R20, R11, 0x1, R58 ;  /* 0x000000010b147824 */ /* 0x000fe200078e023a */
[----:B------:R-:W-:-:S04]  /*2590*/  ISETP.NE.AND P0, PT, R14, 0x2, PT ;  /* 0x000000020e00780c */ /* 0x000fc80003f05270 */
[----:B------:R-:W-:Y:S02]  /*25a0*/  SEL R3, RZ, 0x1, P0 ;  /* 0x00000001ff037807 */ /* 0x000fe40000000000 */
[----:B------:R-:W-:Y:S02]  /*25b0*/  SEL R14, R14, RZ, P0 ;  /* 0x000000ff0e0e7207 */ /* 0x000fe40000000000 */
[----:B------:R-:W-:Y:S01]  /*25c0*/  LOP3.LUT R12, R12, R3, RZ, 0x3c, !PT ;  /* 0x000000030c0c7212 */ /* 0x000fe200078e3cff */
[----:B------:R-:W-:Y:S06]  /*25d0*/  @P2 BRA `(.L_x_42) ;  /* 0xfffffff000642947 */ /* 0x000fec000383ffff */
[----:B------:R-:W-:Y:S01]  /*25e0*/  UIADD3 UR6, UPT, UPT, UR6, 0x20, URZ ;  /* 0x0000002006067890 */ /* 0x000fe2000fffe0ff */
[----:B------:R-:W-:-:S03]  /*25f0*/  SHF.L.U32 R3, R15, 0x1f, RZ ;  /* 0x0000001f0f037819 */ /* 0x000fc600000006ff */
[----:B------:R-:W-:-:S09]  /*2600*/  ULEA UR4, UR23, UR6, 0x3 ;  /* 0x0000000617047291 */ /* 0x000fd2000f8e18ff */
[----:B------:R-:W1:Y:S02]  /*2610*/  SYNCS.PHASECHK.TRANS64.TRYWAIT P0, [UR4], R3 ;  /* 0x00000003ff0075a7 */ /* 0x000e640008001104 */
[----:B-1----:R-:W-:Y:S05]  /*2620*/  @!P0 BRA `(.L_x_43) ;  /* 0x0000006000988947 */ /* 0x002fea0003800000 */
.L_x_154:
[----:B------:R-:W-:-:S04]  /*2630*/  UIADD3 UR5, UPT, UPT, UR23, 0x1, URZ ;  /* 0x0000000117057890 */ /* 0x000fc8000fffe0ff */
[----:B------:R-:W-:-:S04]  /*2640*/  UISETP.NE.AND UP0, UPT, UR5, 0x4, UPT ;  /* 0x000000040500788c */ /* 0x000fc8000bf05270 */
[----:B------:R-:W-:Y:S02]  /*2650*/  USEL UR7, URZ, 0x1, UP0 ;  /* 0x00000001ff077887 */ /* 0x000fe40008000000 */
[----:B------:R-:W-:-:S04]  /*2660*/  USEL UR5, UR5, URZ, UP0 ;  /* 0x000000ff05057287 */ /* 0x000fc80008000000 */
[----:B------:R-:W-:Y:S01]  /*2670*/  ULEA UR4, UR5, UR6, 0x3 ;  /* 0x0000000605047291 */ /* 0x000fe2000f8e18ff */
[----:B------:R-:W-:-:S04]  /*2680*/  LOP3.LUT R2, R15, UR7, RZ, 0x3c, !PT ;  /* 0x000000070f027c12 */ /* 0x000fc8000f8e3cff */
[----:B-1----:R-:W-:-:S04]  /*2690*/  SHF.L.U32 R3, R2, 0x1f, RZ ;  /* 0x0000001f02037819 */ /* 0x002fc800000006ff */
[----:B------:R-:W1:Y:S02]  /*26a0*/  SYNCS.PHASECHK.TRANS64.TRYWAIT P0, [UR4], R3 ;  /* 0x00000003ff0075a7 */ /* 0x000e640008001104 */
[----:B-1----:R-:W-:Y:S05]  /*26b0*/  @!P0 BRA `(.L_x_44) ;  /* 0x00000060008c8947 */ /* 0x002fea0003800000 */
.L_x_156:
        /* <DEDUP_REMOVED lines=9> */
.L_x_158:
[----:B------:R-:W-:-:S04]  /*2750*/  UIADD3 UR5, UPT, UPT, UR5, 0x1, URZ ;  /* 0x0000000105057890 */ /* 0x000fc8000fffe0ff */
[----:B------:R-:W-:-:S04]  /*2760*/  UISETP.NE.AND UP0, UPT, UR5, 0x4, UPT ;  /* 0x000000040500788c */ /* 0x000fc8000bf05270 */
[----:B------:R-:W-:Y:S02]  /*2770*/  USEL UR4, URZ, 0x1, UP0 ;  /* 0x00000001ff047887 */ /* 0x000fe40008000000 */
[----:B------:R-:W-:-:S04]  /*2780*/  USEL UR5, UR5, URZ, UP0 ;  /* 0x000000ff05057287 */ /* 0x000fc80008000000 */
[----:B------:R-:W-:Y:S01]  /*2790*/  ULEA UR5, UR5, UR6, 0x3 ;  /* 0x0000000605057291 */ /* 0x000fe2000f8e18ff */
[----:B-1----:R-:W-:-:S04]  /*27a0*/  LOP3.LUT R3, R2, UR4, RZ, 0x3c, !PT ;  /* 0x0000000402037c12 */ /* 0x002fc8000f8e3cff */
[----:B------:R-:W-:Y:S01]  /*27b0*/  SHF.L.U32 R3, R3, 0x1f, RZ ;  /* 0x0000001f03037819 */ /* 0x000fe200000006ff */
[----:B---3--:R-:W-:-:S07]  /*27c0*/  IMAD.U32 R0, RZ, RZ, UR5 ;  /* 0x00000005ff007e24 */ /* 0x008fce000f8e00ff */
.L_x_46:
[----:B-1----:R1:W2:Y:S02]  /*27d0*/  SYNCS.PHASECHK.TRANS64.TRYWAIT P0, [R0+URZ], R3 ;  /* 0x00000003000075a7 */ /* 0x0022a400080011ff */
[----:B--2---:R-:W-:Y:S05]  /*27e0*/  @!P0 NANOSLEEP.SYNCS 0x989680 ;  /* 0x009896800000895d */ /* 0x004fea0003900000 */
[----:B------:R-:W2:Y:S02]  /*27f0*/  @!P0 SYNCS.PHASECHK.TRANS64 P0, [R0+URZ], R3 ;  /* 0x00000003000085a7 */ /* 0x000ea400080010ff */
[----:B--2---:R-:W-:Y:S05]  /*2800*/  @P0 EXIT ;  /* 0x000000000000094d */ /* 0x004fea0003800000 */
[----:B------:R-:W-:Y:S05]  /*2810*/  BRA `(.L_x_46) ;  /* 0xfffffffc00ec7947 */ /* 0x000fea000383ffff */
.L_x_22:
[----:B------:R-:W-:-:S04]  /*2820*/  UISETP.NE.AND UP1, UPT, UR37, URZ, UPT ;  /* 0x000000ff2500728c */ /* 0x000fc8000bf25270 */
[----:B------:R-:W-:-:S09]  /*2830*/  UISETP.NE.OR UP1, UPT, UR10, 0x1, UP1 ;  /* 0x000000010a00788c */ /* 0x000fd20008f25670 */
[----:B------:R-:W-:Y:S05]  /*2840*/  BRA.U UP1, `(.L_x_47) ;  /* 0x00000005014c7547 */ /* 0x000fea000b800000 */
[----:B------:R-:W-:Y:S01]  /*2850*/  HFMA2 R11, -RZ, RZ, 0, 0 ;  /* 0x00000000ff0b7431 */ /* 0x000fe200000001ff */
[----:B------:R-:W-:Y:S01]  /*2860*/  ISETP.GE.U32.AND P2, PT, R10, 0x2, PT ;  /* 0x000000020a00780c */ /* 0x000fe20003f46070 */
[----:B------:R-:W-:Y:S01]  /*2870*/  IMAD.MOV.U32 R12, RZ, RZ, 0x1 ;  /* 0x00000001ff0c7424 */ /* 0x000fe200078e00ff */
[----:B------:R-:W-:Y:S01]  /*2880*/  CS2R R8, SRZ ;  /* 0x0000000000087805 */ /* 0x000fe2000001ff00 */
[----:B------:R-:W-:Y:S01]  /*2890*/  IMAD.MOV.U32 R3, RZ, RZ, RZ ;  /* 0x000000ffff037224 */ /* 0x000fe200078e00ff */
[----:B------:R-:W-:Y:S01]  /*28a0*/  UMOV UR4, 0x400 ;  /* 0x0000040000047882 */ /* 0x000fe20000000000 */
[----:B------:R-:W-:Y:S01]  /*28b0*/  UMOV UR6, URZ ;  /* 0x000000ff00067c82 */ /* 0x000fe20008000000 */
[----:B------:R-:W-:-:S12]  /*28c0*/  ULEA UR37, UR37, UR4, 0x18 ;  /* 0x0000000425257291 */ /* 0x000fd8000f8ec0ff */
.L_x_51:
[----:B------:R-:W-:Y:S02]  /*28d0*/  LEA R0, R3, UR37, 0x3 ;  /* 0x0000002503007c11 */ /* 0x000fe4000f8e18ff */
[----:B------:R-:W-:-:S03]  /*28e0*/  SHF.L.U32 R5, R8, 0x1f, RZ ;  /* 0x0000001f08057819 */ /* 0x000fc600000006ff */
[----:B------:R-:W-:Y:S01]  /*28f0*/  VIADD R4, R0, 0x100 ;  /* 0x0000010000047836 */ /* 0x000fe20000000000 */
[----:B------:R-:W1:Y:S02]  /*2900*/  SYNCS.PHASECHK.TRANS64.TRYWAIT P0, [R0+URZ+0xf0], R5 ;  /* 0x0000f005000075a7 */ /* 0x000e6400080011ff */
[----:B-1----:R-:W-:Y:S05]  /*2910*/  @!P0 BRA `(.L_x_48) ;  /* 0x0000006000248947 */ /* 0x002fea0003800000 */
.L_x_159:
[----:B------:R-:W-:Y:S01]  /*2920*/  ULEA UR5, UR6, UR37, 0x3 ;  /* 0x0000002506057291 */ /* 0x000fe2000f8e18ff */
[----:B------:R-:W-:Y:S01]  /*2930*/  PRMT R4, RZ, 0x654, R4 ;  /* 0x00000654ff047816 */ /* 0x000fe20000000004 */
[----:B-1----:R-:W-:Y:S01]  /*2940*/  @!P2 IMAD.MOV.U32 R5, RZ, RZ, 0x10 ;  /* 0x00000010ff05a424 */ /* 0x002fe200078e00ff */
[----:B------:R-:W-:Y:S01]  /*2950*/  SHF.L.U32 R7, R12, 0x1f, RZ ;  /* 0x0000001f0c077819 */ /* 0x000fe200000006ff */
[----:B------:R-:W-:Y:S01]  /*2960*/  UIADD3 UR4, UPT, UPT, UR5, 0x90, URZ ;  /* 0x0000009005047890 */ /* 0x000fe2000fffe0ff */
[----:B------:R1:W-:Y:S05]  /*2970*/  SYNCS.ARRIVE.TRANS64.RED.A1T0 RZ, [R4+URZ], RZ ;  /* 0x000000ff04ff79a7 */ /* 0x0003ea00081004ff */
[----:B------:R-:W-:Y:S01]  /*2980*/  IMAD.U32 R13, RZ, RZ, UR4 ;  /* 0x00000004ff0d7e24 */ /* 0x000fe2000f8e00ff */
[----:B------:R-:W2:Y:S04]  /*2990*/  SYNCS.PHASECHK.TRANS64.TRYWAIT P0, [UR5+0xa0], R7 ;  /* 0x0000a007ff0075a7 */ /* 0x000ea80008001105 */
[----:B------:R-:W-:Y:S01]  /*29a0*/  PRMT R13, R10, 0x654, R13 ;  /* 0x000006540a0d7816 */ /* 0x000fe2000000000d */
[----:B-12---:R-:W-:Y:S06]  /*29b0*/  @!P0 BRA `(.L_x_49) ;  /* 0x0000006000108947 */ /* 0x006fec0003800000 */
.L_x_161:
[----:B------:R-:W-:Y:S01]  /*29c0*/  ULEA UR4, UR6, UR37, 0x4 ;  /* 0x0000002506047291 */ /* 0x000fe2000f8e20ff */
[----:B------:R-:W-:Y:S01]  /*29d0*/  SEL R2, R13, R2, !P2 ;  /* 0x000000020d027207 */ /* 0x000fe20005000000 */
[----:B------:R-:W-:Y:S01]  /*29e0*/  UIADD3 UR5, UPT, UPT, UR5, 0x90, URZ ;  /* 0x0000009005057890 */ /* 0x000fe2000fffe0ff */
[----:B-1----:R-:W-:Y:S01]  /*29f0*/  LEA R0, R11, UR37, 0x3 ;  /* 0x000000250b007c11 */ /* 0x002fe2000f8e18ff */
[----:B------:R-:W-:Y:S01]  /*2a00*/  UIADD3 UR4, UPT, UPT, UR4, 0x120, URZ ;  /* 0x0000012004047890 */ /* 0x000fe2000fffe0ff */
[----:B------:R1:W-:Y:S01]  /*2a10*/  @!P2 SYNCS.ARRIVE.TRANS64.RED RZ, [R2+URZ], R5 ;  /* 0x0000000502ffa9a7 */ /* 0x0003e200080004ff */
[----:B------:R-:W-:Y:S01]  /*2a20*/  UIADD3 UR6, UPT, UPT, UR6, 0x1, URZ ;  /* 0x0000000106067890 */ /* 0x000fe2000fffe0ff */
[----:B------:R-:W-:-:S03]  /*2a30*/  VIADD R3, R3, 0x1 ;  /* 0x0000000103037836 */ /* 0x000fc60000000000 */
[----:B------:R-:W-:Y:S02]  /*2a40*/  UISETP.NE.AND UP0, UPT, UR6, 0x2, UPT ;  /* 0x000000020600788c */ /* 0x000fe4000bf05270 */
[----:B------:R-:W-:Y:S01]  /*2a50*/  ISETP.NE.AND P0, PT, R3, 0x2, PT ;  /* 0x000000020300780c */ /* 0x000fe20003f05270 */
[----:B------:R-:W-:Y:S06]  /*2a60*/  UGETNEXTWORKID.BROADCAST [UR4], [UR5] ;  /* 0x00000000040073ca */ /* 0x000fec0008000100 */
[----:B------:R-:W-:Y:S02]  /*2a70*/  USEL UR4, URZ, 0x1, UP0 ;  /* 0x00000001ff047887 */ /* 0x000fe40008000000 */
[----:B------:R-:W-:-:S04]  /*2a80*/  USEL UR6, UR6, URZ, UP0 ;  /* 0x000000ff06067287 */ /* 0x000fc80008000000 */
[----:B------:R-:W-:Y:S02]  /*2a90*/  LOP3.LUT R12, R12, UR4, RZ, 0x3c, !PT ;  /* 0x000000040c0c7c12 */ /* 0x000fe4000f8e3cff */
[----:B-1----:R-:W-:-:S04]  /*2aa0*/  SHF.L.U32 R5, R9, 0x1f, RZ ;  /* 0x0000001f09057819 */ /* 0x002fc800000006ff */
[----:B------:R-:W1:Y:S02]  /*2ab0*/  SYNCS.PHASECHK.TRANS64.TRYWAIT P1, [R0+URZ+0x90], R5 ;  /* 0x00009005000075a7 */ /* 0x000e6400080211ff */
[----:B-1----:R-:W-:Y:S05]  /*2ac0*/  @!P1 BRA `(.L_x_50) ;  /* 0x0000005c00e49947 */ /* 0x002fea0003800000 */
.L_x_162:
[----:B------:R-:W-:Y:S01]  /*2ad0*/  LEA R4, R11, UR37, 0x4 ;  /* 0x000000250b047c11 */ /* 0x000fe2000f8e20ff */
[----:B-1----:R-:W-:Y:S01]  /*2ae0*/  VIADD R0, R0, 0xa0 ;  /* 0x000000a000007836 */ /* 0x002fe20000000000 */
[----:B------:R-:W-:Y:S01]  /*2af0*/  SEL R3, R3, RZ, P0 ;  /* 0x000000ff03037207 */ /* 0x000fe20000000000 */
[----:B------:R-:W-:-:S03]  /*2b00*/  VIADD R11, R11, 0x1 ;  /* 0x000000010b0b7836 */ /* 0x000fc60000000000 */
[----:B------:R-:W1:Y:S01]  /*2b10*/  LDS.128 R4, [R4+0x120] ;  /* 0x0001200004047984 */ /* 0x000e620000000c00 */
[----:B------:R-:W-:Y:S02]  /*2b20*/  PRMT R0, RZ, 0x654, R0 ;  /* 0x00000654ff007816 */ /* 0x000fe40000000000 */
[C---:B------:R-:W-:Y:S01]  /*2b30*/  ISETP.NE.AND P1, PT, R11.reuse, 0x2, PT ;  /* 0x000000020b00780c */ /* 0x040fe20003f25270 */
[----:B------:R-:W-:Y:S01]  /*2b40*/  @!PT LDS RZ, [RZ] ;  /* 0x00000000fffff984 */ /* 0x000fe20000000800 */
[----:B------:R-:W-:Y:S01]  /*2b50*/  @!PT LDS RZ, [RZ] ;  /* 0x00000000fffff984 */ /* 0x000fe20000000800 */
[----:B------:R-:W-:Y:S01]  /*2b60*/  @!PT LDS RZ, [RZ] ;  /* 0x00000000fffff984 */ /* 0x000fe20000000800 */
[----:B------:R-:W-:Y:S01]  /*2b70*/  @!PT LDS RZ, [RZ] ;  /* 0x00000000fffff984 */ /* 0x000fe20000000800 */
[----:B------:R2:W-:Y:S06]  /*2b80*/  MEMBAR.ALL.CTA ;  /* 0x0000000000007992 */ /* 0x0005ec0000008000 */
[----:B--2---:R-:W2:Y:S01]  /*2b90*/  FENCE.VIEW.ASYNC.S ;  /* 0x00000000000073c6 */ /* 0x004ea20000000000 */
[----:B------:R-:W-:Y:S01]  /*2ba0*/  SEL R11, R11, RZ, P1 ;  /* 0x000000ff0b0b7207 */ /* 0x000fe20000800000 */
[----:B--2---:R2:W-:Y:S01]  /*2bb0*/  SYNCS.ARRIVE.TRANS64.RED.A1T0 RZ, [R0+URZ], RZ ;  /* 0x000000ff00ff79a7 */ /* 0x0045e200081004ff */
[----:B-1----:R-:W-:-:S02]  /*2bc0*/  LOP3.LUT P3, RZ, R6, 0x1, RZ, 0xc0, !PT ;  /* 0x0000000106ff7812 */ /* 0x002fc4000786c0ff */
[----:B------:R-:W-:-:S04]  /*2bd0*/  SEL R5, RZ, 0x1, P0 ;  /* 0x00000001ff057807 */ /* 0x000fc80000000000 */
[----:B------:R-:W-:Y:S02]  /*2be0*/  LOP3.LUT R8, R8, R5, RZ, 0x3c, !PT ;  /* 0x0000000508087212 */ /* 0x000fe400078e3cff */
[----:B--2---:R-:W-:-:S04]  /*2bf0*/  SEL R0, RZ, 0x1, P1 ;  /* 0x00000001ff007807 */ /* 0x004fc80000800000 */
[----:B------:R-:W-:Y:S01]  /*2c00*/  LOP3.LUT R9, R9, R0, RZ, 0x3c, !PT ;  /* 0x0000000009097212 */ /* 0x000fe200078e3cff */
[----:B------:R-:W-:Y:S06]  /*2c10*/  @P3 BRA `(.L_x_51) ;  /* 0xfffffffc002c3947 */ /* 0x000fec000383ffff */
[----:B------:R-:W-:Y:S01]  /*2c20*/  ULEA UR5, UR6, UR37, 0x3 ;  /* 0x0000002506057291 */ /* 0x000fe2000f8e18ff */
[----:B------:R-:W-:-:S08]  /*2c30*/  SHF.L.U32 R3, R12, 0x1f, RZ ;  /* 0x0000001f0c037819 */ /* 0x000fd000000006ff */
[----:B------:R-:W1:Y:S02]  /*2c40*/  SYNCS.PHASECHK.TRANS64 P0, [UR5+0xa0], R3 ;  /* 0x0000a003ff0075a7 */ /* 0x000e640008001005 */
[----:B-1----:R-:W-:Y:S05]  /*2c50*/  @P0 BRA `(.L_x_52) ;  /* 0x0000000000080947 */ /* 0x002fea0003800000 */
[----:B------:R-:W1:Y:S02]  /*2c60*/  SYNCS.PHASECHK.TRANS64.TRYWAIT P0, [UR5+0xa0], R3 ;  /* 0x0000a003ff0075a7 */ /* 0x000e640008001105 */
[----:B-1----:R-:W-:Y:S05]  /*2c70*/  @!P0 BRA `(.L_x_53) ;  /* 0x0000005c008c8947 */ /* 0x002fea0003800000 */
.L_x_52:
[----:B------:R-:W-:-:S04]  /*2c80*/  UIADD3 UR4, UPT, UPT, UR6, 0x1, URZ ;  /* 0x0000000106047890 */ /* 0x000fc8000fffe0ff */
[----:B------:R-:W-:-:S04]  /*2c90*/  UISETP.NE.AND UP0, UPT, UR4, 0x2, UPT ;  /* 0x000000020400788c */ /* 0x000fc8000bf05270 */
[----:B------:R-:W-:Y:S02]  /*2ca0*/  USEL UR7, URZ, 0x1, UP0 ;  /* 0x00000001ff077887 */ /* 0x000fe40008000000 */
[----:B------:R-:W-:-:S04]  /*2cb0*/  USEL UR4, UR4, URZ, UP0 ;  /* 0x000000ff04047287 */ /* 0x000fc80008000000 */
[----:B------:R-:W-:Y:S01]  /*2cc0*/  ULEA UR4, UR4, UR37, 0x3 ;  /* 0x0000002504047291 */ /* 0x000fe2000f8e18ff */
[----:B-1----:R-:W-:-:S04]  /*2cd0*/  LOP3.LUT R3, R12, UR7, RZ, 0x3c, !PT ;  /* 0x000000070c037c12 */ /* 0x002fc8000f8e3cff */
[----:B------:R-:W-:-:S04]  /*2ce0*/  SHF.L.U32 R0, R3, 0x1f, RZ ;  /* 0x0000001f03007819 */ /* 0x000fc800000006ff */
[----:B------:R-:W1:Y:S02]  /*2cf0*/  SYNCS.PHASECHK.TRANS64 P0, [UR4+0xa0], R0 ;  /* 0x0000a000ff0075a7 */ /* 0x000e640008001004 */
[----:B-1----:R-:W-:Y:S05]  /*2d00*/  @P0 EXIT ;  /* 0x000000000000094d */ /* 0x002fea0003800000 */
[----:B------:R-:W-:Y:S02]  /*2d10*/  SHF.L.U32 R3, R3, 0x1f, RZ ;  /* 0x0000001f03037819 */ /* 0x000fe400000006ff */
[----:B------:R-:W-:-:S07]  /*2d20*/  MOV R0, UR4 ;  /* 0x0000000400007c02 */ /* 0x000fce0008000f00 */
.L_x_54:
[----:B-1----:R1:W2:Y:S02]  /*2d30*/  SYNCS.PHASECHK.TRANS64.TRYWAIT P0, [R0+URZ+0xa0], R3 ;  /* 0x0000a003000075a7 */ /* 0x0022a400080011ff */
[----:B--2---:R-:W-:Y:S05]  /*2d40*/  @!P0 NANOSLEEP.SYNCS 0x989680 ;  /* 0x009896800000895d */ /* 0x004fea0003900000 */
[----:B------:R-:W2:Y:S02]  /*2d50*/  @!P0 SYNCS.PHASECHK.TRANS64 P0, [R0+URZ+0xa0], R3 ;  /* 0x0000a003000085a7 */ /* 0x000ea400080010ff */
[----:B--2---:R-:W-:Y:S05]  /*2d60*/  @P0 EXIT ;  /* 0x000000000000094d */ /* 0x004fea0003800000 */
[----:B------:R-:W-:Y:S05]  /*2d70*/  BRA `(.L_x_54) ;  /* 0xfffffffc00ec7947 */ /* 0x000fea000383ffff */
.L_x_47:
[----:B------:R-:W-:Y:S05]  /*2d80*/  BRA.U UP4, `(.L_x_55) ;  /* 0x0000001104a07547 */ /* 0x000fea000b800000 */
[----:B------:R-:W-:Y:S01]  /*2d90*/  UMOV UR6, 0x40 ;  /* 0x0000004000067882 */ /* 0x000fe20000000000 */
[----:B------:R-:W-:Y:S01]  /*2da0*/  NOP ;  /* 0x0000000000007918 */ /* 0x000fe20000000000 */
[----:B------:R-:W-:Y:S01]  /*2db0*/  ULEA UR6, UR37, UR6, 0x18 ;  /* 0x0000000625067291 */ /* 0x000fe2000f8ec0ff */
[----:B------:R-:W-:Y:S02]  /*2dc0*/  UMOV UR7, 0x400 ;  /* 0x0000040000077882 */ /* 0x000fe40000000000 */
[----:B------:R-:W-:-:S06]  /*2dd0*/  ULEA UR37, UR37, UR7, 0x18 ;  /* 0x0000000725257291 */ /* 0x000fcc000f8ec0ff */
[----:B------:R-:W1:Y:S02]  /*2de0*/  LDS.U8 R2, [UR6+0x1c] ;  /* 0x00001c06ff027984 */ /* 0x000e640008000000 */
[----:B-1----:R-:W-:-:S13]  /*2df0*/  ISETP.NE.AND P0, PT, R2, RZ, PT ;  /* 0x000000ff0200720c */ /* 0x002fda0003f05270 */
[----:B------:R-:W-:Y:S05]  /*2e00*/  @P0 BRA `(.L_x_56) ;  /* 0x0000000400080947 */ /* 0x000fea0003800000 */
[----:B------:R-:W-:Y:S02]  /*2e10*/  UISETP.NE.U32.AND UP0, UPT, UR5, 0x1, UPT ;  /* 0x000000010500788c */ /* 0x000fe4000bf05070 */
[----:B------:R-:W-:-:S07]  /*2e20*/  UIADD3 UR8, UPT, UPT, UR6, 0x8, URZ ;  /* 0x0000000806087890 */ /* 0x000fce000fffe0ff */
[----:B------:R-:W-:Y:S05]  /*2e30*/  BRA.U !UP0, `(.L_x_57) ;  /* 0x00000001089c7547 */ /* 0x000fea000b800000 */
[----:B------:R-:W-:Y:S01]  /*2e40*/  ELECT P0, URZ, PT ;  /* 0x0000000000ff782f */ /* 0x000fe20003800000 */
[----:B------:R-:W-:-:S12]  /*2e50*/  BSSY B0, `(.L_x_57) ;  /* 0x0000025000007945 */ /* 0x000fd80003800000 */
[----:B------:R-:W-:Y:S05]  /*2e60*/  @!P0 BRA `(.L_x_58) ;  /* 0x00000000008c8947 */ /* 0x000fea0003800000 */
[----:B------:R-:W-:-:S05]  /*2e70*/  UMOV UR7, 0x10 ;  /* 0x0000001000077882 */ /* 0x000fca0000000000 */
[----:B------:R-:W-:Y:S04]  /*2e80*/  DEPBAR.LE SB1, 0x36 ;  /* 0x00009d800000791a */ /* 0x000fe80000000000 */
[----:B------:R-:W1:Y:S02]  /*2e90*/  UTCATOMSWS.2CTA.FIND_AND_SET.ALIGN UP1, UR7, UR7 ;  /* 0x00000007000775e3 */ /* 0x000e640008220800 */
[----:B-1----:R-:W-:Y:S01]  /*2ea0*/  MOV R11, UR7 ;  /* 0x00000007000b7c02 */ /* 0x002fe20008000f00 */
[----:B------:R-:W-:Y:S06]  /*2eb0*/  BRA.U UP1, `(.L_x_59) ;  /* 0x0000000101187547 */ /* 0x000fec000b800000 */
.L_x_60:
[----:B------:R-:W-:Y:S05]  /*2ec0*/  NANOSLEEP 0x64 ;  /* 0x000000640000795d */ /* 0x000fea0003800000 */
[----:B------:R-:W-:-:S05]  /*2ed0*/  UMOV UR7, 0x10 ;  /* 0x0000001000077882 */ /* 0x000fca0000000000 */
[----:B------:R-:W-:Y:S04]  /*2ee0*/  DEPBAR.LE SB1, 0x36 ;  /* 0x00009d800000791a */ /* 0x000fe80000000000 */
[----:B------:R-:W1:Y:S02]  /*2ef0*/  UTCATOMSWS.2CTA.FIND_AND_SET.ALIGN UP1, UR7, UR7 ;  /* 0x00000007000775e3 */ /* 0x000e640008220800 */
[----:B-1----:R-:W-:Y:S01]  /*2f00*/  MOV R11, UR7 ;  /* 0x00000007000b7c02 */ /* 0x002fe20008000f00 */
[----:B------:R-:W-:Y:S05]  /*2f10*/  BRA.U !UP1, `(.L_x_60) ;  /* 0xfffffffd09e87547 */ /* 0x000fea000b83ffff */
.L_x_59:
[----:B------:R-:W1:Y:S01]  /*2f20*/  LDS R5, [UR6+0x10] ;  /* 0x00001006ff057984 */ /* 0x000e620008000800 */
[----:B------:R-:W-:Y:S01]  /*2f30*/  IMAD.U32 R3, RZ, RZ, UR37 ;  /* 0x00000025ff037e24 */ /* 0x000fe2000f8e00ff */
[----:B------:R-:W-:-:S03]  /*2f40*/  MOV R2, UR4 ;  /* 0x0000000400027c02 */ /* 0x000fc60008000f00 */
[----:B------:R-:W-:Y:S01]  /*2f50*/  VIADD R3, R3, 0x140 ;  /* 0x0000014003037836 */ /* 0x000fe20000000000 */
[----:B-1----:R-:W-:-:S04]  /*2f60*/  SHF.L.U32 R5, R5, 0x1f, RZ ;  /* 0x0000001f05057819 */ /* 0x002fc800000006ff */
[----:B------:R-:W1:Y:S02]  /*2f70*/  SYNCS.PHASECHK.TRANS64.TRYWAIT P0, [UR6+0x8], R5 ;  /* 0x00000805ff0075a7 */ /* 0x000e640008001106 */
[----:B-1----:R-:W-:Y:S05]  /*2f80*/  @P0 BRA `(.L_x_61) ;  /* 0x0000000000080947 */ /* 0x002fea0003800000 */
[----:B------:R-:W1:Y:S02]  /*2f90*/  SYNCS.PHASECHK.TRANS64.TRYWAIT P0, [UR6+0x8], R5 ;  /* 0x00000805ff0075a7 */ /* 0x000e640008001106 */
[----:B-1----:R-:W-:Y:S05]  /*2fa0*/  @!P0 BRA `(.L_x_62) ;  /* 0x0000005800d88947 */ /* 0x002fea0003800000 */
.L_x_61:
[----:B-1----:R-:W-:Y:S01]  /*2fb0*/  HFMA2 R4, -RZ, RZ, 0, 5.9604644775390625e-08 ;  /* 0x00000001ff047431 */ /* 0x002fe200000001ff */
[----:B------:R-:W-:Y:S01]  /*2fc0*/  UPRMT UR7, UR4, 0x654, UR8 ;  /* 0x0000065404077896 */ /* 0x000fe20008000008 */
[----:B------:R-:W-:Y:S01]  /*2fd0*/  IMAD.MOV.U32 R6, RZ, RZ, 0xffff ;  /* 0x0000ffffff067424 */ /* 0x000fe200078e00ff */
[----:B------:R-:W-:Y:S01]  /*2fe0*/  PRMT R2, R2, 0x654, R3 ;  /* 0x0000065402027816 */ /* 0x000fe20000000003 */
[----:B------:R-:W-:Y:S02]  /*2ff0*/  IMAD.MOV.U32 R5, RZ, RZ, 0x4 ;  /* 0x00000004ff057424 */ /* 0x000fe400078e00ff */
[----:B------:R-:W-:Y:S01]  /*3000*/  IMAD.SHL.U32 R9, R11, 0x20, RZ ;  /* 0x000000200b097824 */ /* 0x000fe200078e00ff */
[----:B------:R-:W-:Y:S02]  /*3010*/  MOV R3, UR7 ;  /* 0x0000000700037c02 */ /* 0x000fe40008000f00 */
[-C--:B------:R-:W-:Y:S01]  /*3020*/  SHF.L.U32 R7, R6, R11.reuse, RZ ;  /* 0x0000000b06077219 */ /* 0x080fe200000006ff */
[----:B------:R1:W-:Y:S01]  /*3030*/  SYNCS.ARRIVE.TRANS64.RED RZ, [UR7], R5 ;  /* 0x00000005ffff79a7 */ /* 0x0003e20008000407 */
[----:B------:R-:W-:Y:S01]  /*3040*/  SHF.L.U32 R6, R4, R11, RZ ;  /* 0x0000000b04067219 */ /* 0x000fe200000006ff */
[----:B------:R1:W-:Y:S04]  /*3050*/  STS [UR37+0x140], R9 ;  /* 0x00014009ff007988 */ /* 0x0003e80008000825 */
[----:B------:R1:W-:Y:S04]  /*3060*/  STAS [R2.64], R11 ;  /* 0x0000000b02007dbd */ /* 0x0003e8000c0008ff */
[----:B------:R1:W-:Y:S04]  /*3070*/  ATOMS.OR RZ, [UR6+0x14], R7 ;  /* 0x00001407ffff798c */ /* 0x0003e8000b000006 */
[----:B------:R1:W-:Y:S04]  /*3080*/  ATOMS.OR RZ, [UR6+0x18], R6 ;  /* 0x00001806ffff798c */ /* 0x0003e8000b000006 */
[----:B------:R1:W-:Y:S02]  /*3090*/  ATOMS.XOR RZ, [UR6+0x10], R4 ;  /* 0x00001004ffff798c */ /* 0x0003e4000b800006 */
.L_x_58:
[----:B------:R-:W-:Y:S05]  /*30a0*/  BSYNC B0 ;  /* 0x0000000000007941 */ /* 0x000fea0003800000 */
.L_x_57:
[----:B------:R-:W-:Y:S05]  /*30b0*/  BRA.U UP0, `(.L_x_63) ;  /* 0x00000001006c7547 */ /* 0x000fea000b800000 */
[----:B------:R-:W-:-:S03]  /*30c0*/  UMOV UR7, 0xffffffff ;  /* 0xffffffff00077882 */ /* 0x000fc60000000000 */
[----:B------:R-:W-:Y:S05]  /*30d0*/  BRA.DIV UR7, `(.L_x_64) ;  /* 0x0000005a07a47947 */ /* 0x000fea000b800000 */
[----:B------:R-:W-:-:S13]  /*30e0*/  ELECT P6, URZ, PT ;  /* 0x0000000000ff782f */ /* 0x000fda00038c0000 */
.L_x_166:
[----:B------:R-:W-:Y:S05]  /*30f0*/  @!P6 BRA `(.L_x_63) ;  /* 0x00000000005ce947 */ /* 0x000fea0003800000 */
[----:B-1----:R-:W1:Y:S02]  /*3100*/  LDS R3, [UR6+0x10] ;  /* 0x00001006ff037984 */ /* 0x002e640008000800 */
[----:B-1----:R-:W-:-:S04]  /*3110*/  SHF.L.U32 R3, R3, 0x1f, RZ ;  /* 0x0000001f03037819 */ /* 0x002fc800000006ff */
[----:B------:R-:W1:Y:S02]  /*3120*/  SYNCS.PHASECHK.TRANS64.TRYWAIT P0, [UR6+0x8], R3 ;  /* 0x00000803ff0075a7 */ /* 0x000e640008001106 */
[----:B-1----:R-:W-:Y:S05]  /*3130*/  @P0 BRA `(.L_x_65) ;  /* 0x0000000000080947 */ /* 0x002fea0003800000 */
[----:B------:R-:W1:Y:S02]  /*3140*/  SYNCS.PHASECHK.TRANS64.TRYWAIT P0, [UR6+0x8], R3 ;  /* 0x00000803ff0075a7 */ /* 0x000e640008001106 */
[----:B-1----:R-:W-:Y:S05]  /*3150*/  @!P0 BRA `(.L_x_66) ;  /* 0x0000005800a48947 */ /* 0x002fea0003800000 */
.L_x_65:
[----:B------:R-:W2:Y:S01]  /*3160*/  LDS R5, [UR37+0x140] ;  /* 0x00014025ff057984 */ /* 0x000ea20008000800 */
[----:B-1----:R-:W-:Y:S02]  /*3170*/  HFMA2 R2, -RZ, RZ, 0, 5.9604644775390625e-08 ;  /* 0x00000001ff027431 */ /* 0x002fe400000001ff */
[----:B------:R-:W-:Y:S01]  /*3180*/  IMAD.MOV.U32 R3, RZ, RZ, 0xffff ;  /* 0x0000ffffff037424 */ /* 0x000fe200078e00ff */
[----:B------:R-:W-:Y:S01]  /*3190*/  UPRMT UR7, UR4, 0x654, UR8 ;  /* 0x0000065404077896 */ /* 0x000fe20008000008 */
[----:B--2---:R-:W-:-:S03]  /*31a0*/  IMAD.SHL.U32 R4, R5, 0x20, RZ ;  /* 0x0000002005047824 */ /* 0x004fc600078e00ff */
[-C--:B------:R-:W-:Y:S02]  /*31b0*/  SHF.L.U32 R3, R3, R5.reuse, RZ ;  /* 0x0000000503037219 */ /* 0x080fe400000006ff */
[----:B------:R-:W-:Y:S01]  /*31c0*/  SHF.L.U32 R5, R2, R5, RZ ;  /* 0x0000000502057219 */ /* 0x000fe200000006ff */
[----:B------:R2:W-:Y:S04]  /*31d0*/  STS [UR37+0x140], R4 ;  /* 0x00014004ff007988 */ /* 0x0005e80008000825 */
[----:B------:R2:W-:Y:S04]  /*31e0*/  ATOMS.OR RZ, [UR6+0x14], R3 ;  /* 0x00001403ffff798c */ /* 0x0005e8000b000006 */
[----:B------:R2:W-:Y:S01]  /*31f0*/  ATOMS.OR RZ, [UR6+0x18], R5 ;  /* 0x00001805ffff798c */ /* 0x0005e2000b000006 */
[----:B------:R-:W-:Y:S03]  /*3200*/  SYNCS.ARRIVE.TRANS64.RED.A1T0 RZ, [UR7], RZ ;  /* 0x000000ffffff79a7 */ /* 0x000fe60008100407 */
[----:B------:R2:W-:Y:S01]  /*3210*/  ATOMS.XOR RZ, [UR6+0x10], R2 ;  /* 0x00001002ffff798c */ /* 0x0005e2000b800006 */
[----:B------:R-:W-:Y:S05]  /*3220*/  BRA `(.L_x_63) ;  /* 0x0000000000107947 */ /* 0x000fea0003800000 */
.L_x_56:
[----:B------:R-:W-:-:S05]  /*3230*/  MOV R2, 0xffffffff ;  /* 0xffffffff00027802 */ /* 0x000fca0000000f00 */
[----:B------:R1:W-:Y:S02]  /*3240*/  STS [UR37+0x140], R2 ;  /* 0x00014002ff007988 */ /* 0x0003e40008000825 */
[----:B-1----:R-:W-:Y:S02]  /*3250*/  MOV R2, 0x3270 ;  /* 0x0000327000027802 */ /* 0x002fe40000000f00 */
[----:B-----5:R-:W-:Y:S05]  /*3260*/  CALL.REL.NOINC `($__internal_1_$__cuda_sm10x_tcgen05_guardrail_trap_phase_invalid_during_alloc) ;  /* 0x0000006000787944 */ /* 0x020fea0003c00000 */
.L_x_63:
[----:B------:R-:W-:Y:S05]  /*3270*/  WARPSYNC.ALL ;  /* 0x0000000000007948 */ /* 0x000fea0003800000 */
[----:B------:R-:W3:Y:S01]  /*3280*/  S2UR UR8, SR_CgaCtaId ;  /* 0x00000000000879c3 */ /* 0x000ee20000008800 */
[----:B------:R-:W-:Y:S01]  /*3290*/  UMOV UR6, 0x400 ;  /* 0x0000040000067882 */ /* 0x000fe20000000000 */
[----:B------:R-:W-:-:S06]  /*32a0*/  NOP ;  /* 0x0000000000007918 */ /* 0x000fcc0000000000 */
[----:B------:R-:W-:Y:S06]  /*32b0*/  BAR.ARV 0x6, 0xa0 ;  /* 0x0182800000007b1d */ /* 0x000fec0000002000 */
[----:B------:R-:W-:Y:S01]  /*32c0*/  LOP3.LUT R0, R0, 0xffff, RZ, 0xc0, !PT ;  /* 0x0000ffff00007812 */ /* 0x000fe200078ec0ff */
[----:B-1----:R-:W-:Y:S01]  /*32d0*/  IMAD.MOV.U32 R9, RZ, RZ, 0x1 ;  /* 0x00000001ff097424 */ /* 0x002fe200078e00ff */
[----:B------:R-:W-:Y:S01]  /*32e0*/  LOP3.LUT R8, R8, 0xffff, RZ, 0xc0, !PT ;  /* 0x0000ffff08087812 */ /* 0x000fe200078ec0ff */
[----:B------:R-:W-:Y:S01]  /*32f0*/  UMOV UR22, URZ ;  /* 0x000000ff00167c82 */ /* 0x000fe20008000000 */
[----:B------:R-:W-:Y:S01]  /*3300*/  R2UR UR12, R0 ;  /* 0x00000000000c72ca */ /* 0x000fe200000e0000 */
[----:B------:R-:W-:Y:S01]  /*3310*/  UMOV UR21, URZ ;  /* 0x000000ff00157c82 */ /* 0x000fe20008000000 */
[----:B------:R-:W-:Y:S01]  /*3320*/  R2UR UR13, R8 ;  /* 0x00000000080d72ca */ /* 0x000fe200000e0000 */
[----:B------:R-:W-:Y:S01]  /*3330*/  IMAD.MOV.U32 R8, RZ, RZ, RZ ;  /* 0x000000ffff087224 */ /* 0x000fe200078e00ff */
[----:B------:R-:W-:Y:S01]  /*3340*/  UMOV UR20, URZ ;  /* 0x000000ff00147c82 */ /* 0x000fe20008000000 */
[----:B------:R-:W-:-:S02]  /*3350*/  UISETP.NE.AND UP2, UPT, UR5, URZ, UPT ;  /* 0x000000ff0500728c */ /* 0x000fc4000bf45270 */
[----:B---3--:R-:W-:Y:S01]  /*3360*/  ULEA UR8, UR8, UR6, 0x18 ;  /* 0x0000000608087291 */ /* 0x008fe2000f8ec0ff */
[----:B------:R-:W1:Y:S03]  /*3370*/  LDCU UR6, c[0x0][0x38c] ;  /* 0x00007180ff0677ac */ /* 0x000e660008000800 */
[----:B------:R-:W-:Y:S02]  /*3380*/  UIADD3 UR14, UPT, UPT, UR8, 0x4300, URZ ;  /* 0x00004300080e7890 */ /* 0x000fe4000fffe0ff */
[----:B------:R-:W-:-:S03]  /*3390*/  UIADD3 UR15, UPT, UPT, UR8, 0x8300, URZ ;  /* 0x00008300080f7890 */ /* 0x000fc6000fffe0ff */
[----:B--2---:R-:W2:Y:S01]  /*33a0*/  LDS R2, [UR8+0x140] ;  /* 0x00014008ff027984 */ /* 0x004ea20008000800 */
[----:B------:R-:W-:Y:S02]  /*33b0*/  USHF.R.U32.HI UR14, URZ, 0x4, UR14 ;  /* 0x00000004ff0e7899 */ /* 0x000fe4000801160e */
[----:B------:R-:W-:Y:S02]  /*33c0*/  USHF.R.U32.HI UR15, URZ, 0x4, UR15 ;  /* 0x00000004ff0f7899 */ /* 0x000fe4000801160f */
[----:B------:R-:W-:Y:S02]  /*33d0*/  ULOP3.LUT UR14, UR14, 0x3fff, URZ, 0xc0, !UPT ;  /* 0x00003fff0e0e7892 */ /* 0x000fe4000f8ec0ff */
[----:B------:R-:W-:Y:S02]  /*33e0*/  ULOP3.LUT UR15, UR15, 0x3fff, URZ, 0xc0, !UPT ;  /* 0x00003fff0f0f7892 */ /* 0x000fe4000f8ec0ff */
[----:B------:R-:W-:Y:S02]  /*33f0*/  ULOP3.LUT UR14, UR14, 0x10000, URZ, 0xfc, !UPT ;  /* 0x000100000e0e7892 */ /* 0x000fe4000f8efcff */
[----:B-1----:R-:W-:-:S02]  /*3400*/  UIADD3 UR6, UPT, UPT, UR6, 0x1f, URZ ;  /* 0x0000001f06067890 */ /* 0x002fc4000fffe0ff */
[----:B------:R-:W-:Y:S02]  /*3410*/  ULOP3.LUT UR15, UR15, 0x10000, URZ, 0xfc, !UPT ;  /* 0x000100000f0f7892 */ /* 0x000fe4000f8efcff */
[----:B------:R-:W-:Y:S01]  /*3420*/  USHF.R.S32.HI UR7, URZ, 0x1f, UR6 ;  /* 0x0000001fff077899 */ /* 0x000fe20008011406 */
[----:B------:R-:W-:Y:S01]  /*3430*/  UMOV UR28, 0x0 ;  /* 0x00000000001c7882 */ /* 0x000fe20000000000 */
[----:B------:R-:W-:Y:S02]  /*3440*/  UMOV UR29, 0x8200010 ;  /* 0x08200010001d7882 */ /* 0x000fe40000000000 */
[----:B------:R-:W-:Y:S01]  /*3450*/  ULEA.HI UR7, UR7, UR6, URZ, 0x5 ;  /* 0x0000000607077291 */ /* 0x000fe2000f8f28ff */
[----:B------:R-:W-:Y:S01]  /*3460*/  UMOV UR26, 0x0 ;  /* 0x00000000001a7882 */ /* 0x000fe20000000000 */
[----:B------:R-:W-:Y:S02]  /*3470*/  UMOV UR27, 0x8200010 ;  /* 0x08200010001b7882 */ /* 0x000fe40000000000 */
[----:B------:R-:W-:-:S04]  /*3480*/  USHF.R.S32.HI UR7, URZ, 0x5, UR7 ;  /* 0x00000005ff077899 */ /* 0x000fc80008011407 */
[----:B------:R-:W-:-:S04]  /*3490*/  UISETP.LT.AND UP0, UPT, UR7, 0x1, UPT ;  /* 0x000000010700788c */ /* 0x000fc8000bf01270 */
[----:B------:R-:W-:Y:S01]  /*34a0*/  USEL UR23, UR7, 0x1, !UP0 ;  /* 0x0000000107177887 */ /* 0x000fe2000c000000 */
[----:B--2---:R-:W-:Y:S02]  /*34b0*/  R2UR UR24, R2 ;  /* 0x00000000021872ca */ /* 0x004fe400000e0000 */
[----:B------:R-:W-:-:S13]  /*34c0*/  CS2R R2, SRZ ;  /* 0x0000000000027805 */ /* 0x000fda000001ff00 */
.L_x_74:
[C---:B------:R-:W-:Y:S02]  /*34d0*/  LEA R0, R8.reuse, UR8, 0x3 ;  /* 0x0000000808007c11 */ /* 0x040fe4000f8e18ff */
[----:B------:R-:W-:Y:S02]  /*34e0*/  SHF.L.U32 R5, R3, 0x1f, RZ ;  /* 0x0000001f03057819 */ /* 0x000fe400000006ff */
[----:B------:R-:W-:Y:S02]  /*34f0*/  LEA R4, R8, UR8, 0x4 ;  /* 0x0000000808047c11 */ /* 0x000fe4000f8e20ff */
[----:B------:R-:W1:Y:S02]  /*3500*/  SYNCS.PHASECHK.TRANS64.TRYWAIT P0, [R0+URZ+0x90], R5 ;  /* 0x00009005000075a7 */ /* 0x000e6400080011ff */
[----:B-1-34-:R-:W-:Y:S05]  /*3510*/  @!P0 BRA `(.L_x_67) ;  /* 0x0000005400cc8947 */ /* 0x01afea0003800000 */
.L_x_167:
[----:B-1----:R-:W1:Y:S01]  /*3520*/  LDS.128 R4, [R4+0x120] ;  /* 0x0001200004047984 */ /* 0x002e620000000c00 */
[----:B------:R-:W-:Y:S02]  /*3530*/  VIADD R0, R0, 0xa0 ;  /* 0x000000a000007836 */ /* 0x000fe40000000000 */
[----:B------:R-:W-:Y:S01]  /*3540*/  VIADD R8, R8, 0x1 ;  /* 0x0000000108087836 */ /* 0x000fe20000000000 */
[----:B------:R-:W-:Y:S01]  /*3550*/  @!PT LDS RZ, [RZ] ;  /* 0x00000000fffff984 */ /* 0x000fe20000000800 */
[----:B------:R-:W-:Y:S01]  /*3560*/  @!PT LDS RZ, [RZ] ;  /* 0x00000000fffff984 */ /* 0x000fe20000000800 */
[----:B------:R-:W-:Y:S01]  /*3570*/  @!PT LDS RZ, [RZ] ;  /* 0x00000000fffff984 */ /* 0x000fe20000000800 */
[----:B------:R-:W-:Y:S01]  /*3580*/  @!PT LDS RZ, [RZ] ;  /* 0x00000000fffff984 */ /* 0x000fe20000000800 */
[----:B------:R2:W-:Y:S06]  /*3590*/  MEMBAR.ALL.CTA ;  /* 0x0000000000007992 */ /* 0x0005ec0000008000 */
[----:B--2---:R-:W2:Y:S01]  /*35a0*/  FENCE.VIEW.ASYNC.S ;  /* 0x00000000000073c6 */ /* 0x004ea20000000000 */
[----:B------:R-:W-:-:S04]  /*35b0*/  PRMT R0, RZ, 0x654, R0 ;  /* 0x00000654ff007816 */ /* 0x000fc80000000000 */
[----:B--2---:R2:W-:Y:S01]  /*35c0*/  SYNCS.ARRIVE.TRANS64.RED.A1T0 RZ, [R0+URZ], RZ ;  /* 0x000000ff00ff79a7 */ /* 0x0045e200081004ff */
[----:B-1----:R-:W-:Y:S01]  /*35d0*/  LOP3.LUT P1, RZ, R6, 0x1, RZ, 0xc0, !PT ;  /* 0x0000000106ff7812 */ /* 0x002fe2000782c0ff */
[----:B--2---:R-:W-:-:S12]  /*35e0*/  BRA.U UP2, `(.L_x_68) ;  /* 0x0000000102e07547 */ /* 0x004fd8000b800000 */
[----:B------:R-:W1:Y:S01]  /*35f0*/  LDCU UR6, c[0x0][0x38c] ;  /* 0x00007180ff0677ac */ /* 0x000e620008000800 */
[----:B------:R-:W-:Y:S02]  /*3600*/  PLOP3.LUT P2, PT, PT, PT, PT, 0x80, 0x8 ;  /* 0x000000000008781c */ /* 0x000fe40003f4f070 */
[----:B------:R-:W-:Y:S01]  /*3610*/  SHF.L.U32 R5, R9, 0x1f, RZ ;  /* 0x0000001f09057819 */ /* 0x000fe200000006ff */
[----:B------:R-:W-:Y:S02]  /*3620*/  ULEA UR10, UR22, UR8, 0x3 ;  /* 0x00000008160a7291 */ /* 0x000fe4000f8e18ff */
[----:B------:R-:W-:Y:S02]  /*3630*/  ULEA UR11, UR22, UR24, 0x6 ;  /* 0x00000018160b7291 */ /* 0x000fe4000f8e30ff */
[----:B-1----:R-:W-:-:S06]  /*3640*/  UISETP.GE.AND UP0, UPT, UR6, 0x1, UPT ;  /* 0x000000010600788c */ /* 0x002fcc000bf06270 */
[----:B------:R-:W-:-:S05]  /*3650*/  PLOP3.LUT P0, PT, PT, PT, UP0, 0x80, 0x8 ;  /* 0x000000000008781c */ /* 0x000fca0003f0f008 */
[----:B------:R-:W-:-:S08]  /*3660*/  @UP0 ULEA UR6, UR21, UR8, 0x3 ;  /* 0x0000000815060291 */ /* 0x000fd0000f8e18ff */
[----:B------:R-:W-:-:S04]  /*3670*/  @P0 SHF.L.U32 R0, R2, 0x1f, RZ ;  /* 0x0000001f02000819 */ /* 0x000fc800000006ff */
[----:B------:R1:W2:Y:S01]  /*3680*/  @P0 SYNCS.PHASECHK.TRANS64.TRYWAIT P2, [UR6], R0 ;  /* 0x00000000ff0005a7 */ /* 0x0002a20008041106 */
[----:B------:R-:W3:Y:S02]  /*3690*/  SYNCS.PHASECHK.TRANS64.TRYWAIT P0, [UR10+0xd0], R5 ;  /* 0x0000d005ff0075a7 */ /* 0x000ee4000800110a */
[----:B-123--:R-:W-:Y:S05]  /*36a0*/  @!P0 BRA `(.L_x_69) ;  /* 0x00000054007c8947 */ /* 0x00efea0003800000 */
.L_x_169:
[----:B------:R-:W-:Y:S01]  /*36b0*/  UMOV UR19, UR20 ;  /* 0x0000001400137c82 */ /* 0x000fe20008000000 */
[----:B------:R-:W-:Y:S05]  /*36c0*/  BRA.U !UP0, `(.L_x_70) ;  /* 0x0000000108987547 */ /* 0x000fea000b800000 */
[----:B------:R-:W-:Y:S02]  /*36d0*/  UIADD3 UR19, UPT, UPT, UR23, UR20, URZ ;  /* 0x0000001417137290 */ /* 0x000fe4000fffe0ff */
[----:B------:R-:W-:Y:S01]  /*36e0*/  UPLOP3.LUT UP3, UPT, UPT, UPT, UPT, 0x40, 0x4 ;  /* 0x000000000004789c */ /* 0x000fe20003f6e870 */
[----:B------:R-:W-:Y:S01]  /*36f0*/  UMOV UR18, UR7 ;  /* 0x0000000700127c82 */ /* 0x000fe20008000000 */
[----:B------:R-:W-:-:S09]  /*3700*/  UMOV UR17, UR21 ;  /* 0x0000001500117c82 */ /* 0x000fd20008000000 */
.L_x_73:
[----:B--2---:R-:W-:Y:S01]  /*3710*/  ULEA UR9, UR17, UR8, 0x3 ;  /* 0x0000000811097291 */ /* 0x004fe2000f8e18ff */
[----:B---3--:R-:W-:Y:S11]  /*3720*/  @P2 BRA `(.L_x_71) ;  /* 0x00000000000c2947 */ /* 0x008ff60003800000 */
[----:B-1----:R-:W-:Y:S04]  /*3730*/  SHF.L.U32 R5, R2, 0x1f, RZ ;  /* 0x0000001f02057819 */ /* 0x002fe800000006ff */
[----:B------:R-:W1:Y:S02]  /*3740*/  SYNCS.PHASECHK.TRANS64.TRYWAIT P0, [UR9], R5 ;  /* 0x00000005ff0075a7 */ /* 0x000e640008001109 */
[----:B-1----:R-:W-:Y:S05]  /*3750*/  @!P0 BRA `(.L_x_72) ;  /* 0x0000005400688947 */ /* 0x002fea0003800000 */
.L_x_71:
[----:B------:R-:W-:Y:S01]  /*3760*/  UISETP.NE.AND UP0, UPT, UR18, 0x1, UPT ;  /* 0x000000011200788c */ /* 0x000fe2000bf05270 */
[----:B------:R-:W-:Y:S01]  /*3770*/  PLOP3.LUT P2, PT, PT, PT, PT, 0x80, 0x8 ;  /* 0x000000000008781c */ /* 0x000fe20003f4f070 */
[----:B------:R-:W-:Y:S02]  /*3780*/  UIADD3 UR21, UPT, UPT, UR17, 0x1, URZ ;  /* 0x0000000111157890 */ /* 0x000fe4000fffe0ff */
[----:B------:R-:W-:Y:S02]  /*3790*/  ULEA UR30, UR17, UR15, 0x8 ;  /* 0x0000000f111e7291 */ /* 0x000fe4000f8e40ff */
[----:B------:R-:W-:Y:S01]  /*37a0*/  UISETP.NE.AND UP1, UPT, UR21, 0x4, UPT ;  /* 0x000000041500788c */ /* 0x000fe2000bf25270 */
[----:B------:R-:W-:Y:S01]  /*37b0*/  PLOP3.LUT P0, PT, PT, PT, UP0, 0x80, 0x8 ;  /* 0x000000000008781c */ /* 0x000fe20003f0f008 */
[----:B------:R-:W-:Y:S02]  /*37c0*/  ULEA UR32, UR17, UR14, 0x8 ;  /* 0x0000000e11207291 */ /* 0x000fe4000f8e40ff */
[----:B------:R-:W-:Y:S02]  /*37d0*/  USEL UR16, URZ, 0x1, UP1 ;  /* 0x00000001ff107887 */ /* 0x000fe40008800000 */
[----:B------:R-:W-:Y:S02]  /*37e0*/  USEL UR21, UR21, URZ, UP1 ;  /* 0x000000ff15157287 */ /* 0x000fe40008800000 */
[----:B------:R-:W-:Y:S02]  /*37f0*/  UIADD3 UR36, UPT, UPT, UR30, 0x2, URZ ;  /* 0x000000021e247890 */ /* 0x000fe4000fffe0ff */
[----:B------:R-:W-:Y:S01]  /*3800*/  @UP0 ULEA UR6, UR21, UR8, 0x3 ;  /* 0x0000000815060291 */ /* 0x000fe2000f8e18ff */
[----:B------:R-:W-:Y:S01]  /*3810*/  LOP3.LUT R2, R2, UR16, RZ, 0x3c, !PT ;  /* 0x0000001002027c12 */ /* 0x000fe2000f8e3cff */
[----:B------:R-:W-:Y:S02]  /*3820*/  UIADD3 UR34, UPT, UPT, UR32, 0x2, URZ ;  /* 0x0000000220227890 */ /* 0x000fe4000fffe0ff */
[----:B------:R-:W-:Y:S01]  /*3830*/  UIADD3 UR9, UPT, UPT, UR9, 0x20, URZ ;  /* 0x0000002009097890 */ /* 0x000fe2000fffe0ff */
[----:B-1----:R-:W-:Y:S01]  /*3840*/  @P0 SHF.L.U32 R0, R2, 0x1f, RZ ;  /* 0x0000001f02000819 */ /* 0x002fe200000006ff */
[----:B------:R-:W-:Y:S01]  /*3850*/  UMOV UR31, 0x80004020 ;  /* 0x80004020001f7882 */ /* 0x000fe20000000000 */
[----:B------:R-:W-:Y:S01]  /*3860*/  UMOV UR33, 0x80004020 ;  /* 0x8000402000217882 */ /* 0x000fe20000000000 */
[----:B------:R-:W-:Y:S01]  /*3870*/  UMOV UR37, 0x80004020 ;  /* 0x8000402000257882 */ /* 0x000fe20000000000 */
[----:B------:R2:W3:Y:S01]  /*3880*/  @P0 SYNCS.PHASECHK.TRANS64.TRYWAIT P2, [UR6], R0 ;  /* 0x00000000ff0005a7 */ /* 0x0004e20008041106 */
[----:B------:R-:W-:Y:S01]  /*3890*/  UIADD3 UR20, UPT, UPT, UR20, 0x1, URZ ;  /* 0x0000000114147890 */ /* 0x000fe2000fffe0ff */
[----:B------:R2:W-:Y:S01]  /*38a0*/  UTCHMMA.2CTA gdesc[UR32], gdesc[UR30], tmem[UR11], tmem[UR28], idesc[UR29], UP3 ;  /* 0x00ff1c1e200075ea */ /* 0x0005e20009a0000b */
[----:B------:R-:W-:Y:S02]  /*38b0*/  UIADD3 UR18, UPT, UPT, UR18, -0x1, URZ ;  /* 0xffffffff12127890 */ /* 0x000fe4000fffe0ff */
[----:B------:R-:W-:Y:S02]  /*38c0*/  UISETP.NE.AND UP0, UPT, UR20, UR19, UPT ;  /* 0x000000131400728c */ /* 0x000fe4000bf05270 */
[----:B------:R-:W-:Y:S01]  /*38d0*/  UPLOP3.LUT UP3, UPT, UPT, UPT, UPT, 0x80, 0x8 ;  /* 0x000000000008789c */ /* 0x000fe20003f6f070 */
[----:B------:R-:W-:Y:S01]  /*38e0*/  UMOV UR35, 0x80004020 ;  /* 0x8000402000237882 */ /* 0x000fe20000000000 */
[----:B------:R-:W-:Y:S01]  /*38f0*/  UMOV UR17, UR21 ;  /* 0x0000001500117c82 */ /* 0x000fe20008000000 */
[----:B------:R2:W-:Y:S01]  /*3900*/  UTCHMMA.2CTA gdesc[UR34], gdesc[UR36], tmem[UR11], tmem[UR26], idesc[UR27], UPT ;  /* 0x00ff1a24220075ea */ /* 0x0005e2000ba0000b */
[----:B------:R2:W-:Y:S03]  /*3910*/  UTCBAR.2CTA.MULTICAST [UR9], URZ, UR13 ;  /* 0x000000ff090073e9 */ /* 0x0005e6000820080d */
[----:B------:R-:W-:Y:S05]  /*3920*/  BRA.U UP0, `(.L_x_73) ;  /* 0xfffffffd00787547 */ /* 0x000fea000b83ffff */
.L_x_70:
[----:B------:R-:W-:Y:S01]  /*3930*/  UIADD3 UR10, UPT, UPT, UR10, 0xb0, URZ ;  /* 0x000000b00a0a7890 */ /* 0x000fe2000fffe0ff */
[----:B------:R-:W-:-:S08]  /*3940*/  UMOV UR20, UR19 ;  /* 0x0000001300147c82 */ /* 0x000fd00008000000 */
[----:B------:R4:W-:Y:S01]  /*3950*/  UTCBAR.2CTA.MULTICAST [UR10], URZ, UR12 ;  /* 0x000000ff0a0073e9 */ /* 0x0009e2000820080c */
[----:B------:R-:W-:Y:S02]  /*3960*/  NOP ;  /* 0x0000000000007918 */ /* 0x000fe40000000000 */
.L_x_68:
[----:B------:R-:W-:Y:S01]  /*3970*/  UIADD3 UR22, UPT, UPT, UR22, 0x1, URZ ;  /* 0x0000000116167890 */ /* 0x000fe2000fffe0ff */
[----:B------:R-:W-:-:S03]  /*3980*/  ISETP.NE.AND P0, PT, R8, 0x2, PT ;  /* 0x000000020800780c */ /* 0x000fc60003f05270 */
[----:B------:R-:W-:Y:S01]  /*3990*/  UISETP.NE.AND UP0, UPT, UR22, 0x4, UPT ;  /* 0x000000041600788c */ /* 0x000fe2000bf05270 */
[----:B-12---:R-:W-:Y:S02]  /*39a0*/  SEL R0, RZ, 0x1, P0 ;  /* 0x00000001ff007807 */ /* 0x006fe40000000000 */
[----:B------:R-:W-:Y:S01]  /*39b0*/  SEL R8, R8, RZ, P0 ;  /* 0x000000ff08087207 */ /* 0x000fe20000000000 */
[----:B------:R-:W-:Y:S01]  /*39c0*/  USEL UR6, URZ, 0x1, UP0 ;  /* 0x00000001ff067887 */ /* 0x000fe20008000000 */
[----:B------:R-:W-:Y:S01]  /*39d0*/  LOP3.LUT R3, R3, R0, RZ, 0x3c, !PT ;  /* 0x0000000003037212 */ /* 0x000fe200078e3cff */
[----:B------:R-:W-:-:S04]  /*39e0*/  USEL UR22, UR22, URZ, UP0 ;  /* 0x000000ff16167287 */ /* 0x000fc80008000000 */
[----:B------:R-:W-:Y:S01]  /*39f0*/  LOP3.LUT R9, R9, UR6, RZ, 0x3c, !PT ;  /* 0x0000000609097c12 */ /* 0x000fe2000f8e3cff */
[----:B------:R-:W-:Y:S07]  /*3a00*/  @P1 BRA `(.L_x_74) ;  /* 0xfffffff800b01947 */ /* 0x000fee000383ffff */
[----:B------:R-:W1:Y:S01]  /*3a10*/  S2UR UR6, SR_CgaCtaId ;  /* 0x00000000000679c3 */ /* 0x000e620000008800 */
[----:B------:R-:W-:Y:S01]  /*3a20*/  ELECT P0, URZ, PT ;  /* 0x0000000000ff782f */ /* 0x000fe20003800000 */
[----:B------:R-:W-:Y:S01]  /*3a30*/  HFMA2 R0, -RZ, RZ, 0, 5.9604644775390625e-08 ;  /* 0x00000001ff007431 */ /* 0x000fe200000001ff */
[----:B------:R-:W-:-:S05]  /*3a40*/  UMOV UR7, 0x40 ;  /* 0x0000004000077882 */ /* 0x000fca0000000000 */
[----:B------:R-:W-:Y:S01]  /*3a50*/  UVIRTCOUNT.DEALLOC.SMPOOL 0x80 ;  /* 0x000000800000784c */ /* 0x000fe20000000000 */
[----:B------:R-:W-:Y:S02]  /*3a60*/  UISETP.NE.AND UP0, UPT, UR5, URZ, UPT ;  /* 0x000000ff0500728c */ /* 0x000fe4000bf05270 */
[----:B-1----:R-:W-:-:S09]  /*3a70*/  ULEA UR6, UR6, UR7, 0x18 ;  /* 0x0000000706067291 */ /* 0x002fd2000f8ec0ff */
[----:B------:R1:W-:Y:S01]  /*3a80*/  @P0 STS.U8 [UR6+0x1c], R0 ;  /* 0x00001c00ff000988 */ /* 0x0003e20008000006 */
[----:B------:R-:W-:Y:S05]  /*3a90*/  BRA.U UP0, `(.L_x_75) ;  /* 0x0000000100a07547 */ /* 0x000fea000b800000 */
[----:B------:R-:W-:Y:S01]  /*3aa0*/  UIADD3 UR5, UPT, UPT, UR8, 0xd0, URZ ;  /* 0x000000d008057890 */ /* 0x000fe2000fffe0ff */
[----:B------:R-:W-:-:S03]  /*3ab0*/  SHF.L.U32 R3, R9, 0x1f, RZ ;  /* 0x0000001f09037819 */ /* 0x000fc600000006ff */
[----:B------:R-:W-:-:S09]  /*3ac0*/  ULEA UR7, UR22, UR5, 0x3 ;  /* 0x0000000516077291 */ /* 0x000fd2000f8e18ff */
[----:B------:R-:W2:Y:S02]  /*3ad0*/  SYNCS.PHASECHK.TRANS64.TRYWAIT P0, [UR7], R3 ;  /* 0x00000003ff0075a7 */ /* 0x000ea40008001107 */
[----:B--2---:R-:W-:Y:S05]  /*3ae0*/  @!P0 BRA `(.L_x_76) ;  /* 0x00000050009c8947 */ /* 0x004fea0003800000 */
.L_x_172:
[----:B------:R-:W-:-:S04]  /*3af0*/  UIADD3 UR9, UPT, UPT, UR22, 0x1, URZ ;  /* 0x0000000116097890 */ /* 0x000fc8000fffe0ff */
[----:B------:R-:W-:-:S04]  /*3b00*/  UISETP.NE.AND UP1, UPT, UR9, 0x4, UPT ;  /* 0x000000040900788c */ /* 0x000fc8000bf25270 */
[----:B----4-:R-:W-:Y:S02]  /*3b10*/  USEL UR10, URZ, 0x1, UP1 ;  /* 0x00000001ff0a7887 */ /* 0x010fe40008800000 */
[----:B------:R-:W-:-:S04]  /*3b20*/  USEL UR9, UR9, URZ, UP1 ;  /* 0x000000ff09097287 */ /* 0x000fc80008800000 */
[----:B------:R-:W-:Y:S01]  /*3b30*/  ULEA UR7, UR9, UR5, 0x3 ;  /* 0x0000000509077291 */ /* 0x000fe2000f8e18ff */
[----:B------:R-:W-:-:S04]  /*3b40*/  LOP3.LUT R2, R9, UR10, RZ, 0x3c, !PT ;  /* 0x0000000a09027c12 */ /* 0x000fc8000f8e3cff */
[----:B-1----:R-:W-:-:S04]  /*3b50*/  SHF.L.U32 R3, R2, 0x1f, RZ ;  /* 0x0000001f02037819 */ /* 0x002fc800000006ff */
[----:B------:R-:W1:Y:S02]  /*3b60*/  SYNCS.PHASECHK.TRANS64.TRYWAIT P0, [UR7], R3 ;  /* 0x00000003ff0075a7 */ /* 0x000e640008001107 */
[----:B-1----:R-:W-:Y:S05]  /*3b70*/  @!P0 BRA `(.L_x_77) ;  /* 0x0000005000908947 */ /* 0x002fea0003800000 */
.L_x_174:
        /* <DEDUP_REMOVED lines=9> */
.L_x_176:
[----:B------:R-:W-:-:S04]  /*3c10*/  UIADD3 UR9, UPT, UPT, UR9, 0x1, URZ ;  /* 0x0000000109097890 */ /* 0x000fc8000fffe0ff */
[----:B------:R-:W-:-:S04]  /*3c20*/  UISETP.NE.AND UP1, UPT, UR9, 0x4, UPT ;  /* 0x000000040900788c */ /* 0x000fc8000bf25270 */
[----:B------:R-:W-:Y:S02]  /*3c30*/  USEL UR7, URZ, 0x1, UP1 ;  /* 0x00000001ff077887 */ /* 0x000fe40008800000 */
[----:B------:R-:W-:-:S04]  /*3c40*/  USEL UR9, UR9, URZ, UP1 ;  /* 0x000000ff09097287 */ /* 0x000fc80008800000 */
[----:B------:R-:W-:Y:S01]  /*3c50*/  ULEA UR9, UR9, UR5, 0x3 ;  /* 0x0000000509097291 */ /* 0x000fe2000f8e18ff */
[----:B-1----:R-:W-:-:S04]  /*3c60*/  LOP3.LUT R3, R2, UR7, RZ, 0x3c, !PT ;  /* 0x0000000702037c12 */ /* 0x002fc8000f8e3cff */
[----:B------:R-:W-:Y:S01]  /*3c70*/  SHF.L.U32 R3, R3, 0x1f, RZ ;  /* 0x0000001f03037819 */ /* 0x000fe200000006ff */
[----:B------:R-:W-:-:S04]  /*3c80*/  IMAD.U32 R0, RZ, RZ, UR9 ;  /* 0x00000009ff007e24 */ /* 0x000fc8000f8e00ff */
[----:B------:R1:W2:Y:S03]  /*3c90*/  SYNCS.PHASECHK.TRANS64.TRYWAIT P0, [R0+URZ], R3 ;  /* 0x00000003000075a7 */ /* 0x0002a600080011ff */
[----:B--2---:R-:W-:Y:S05]  /*3ca0*/  @!P0 NANOSLEEP.SYNCS 0x989680 ;  /* 0x009896800000895d */ /* 0x004fea0003900000 */
[----:B------:R-:W2:Y:S02]  /*3cb0*/  @!P0 SYNCS.PHASECHK.TRANS64 P0, [R0+URZ], R3 ;  /* 0x00000003000085a7 */ /* 0x000ea400080010ff */
[----:B--2---:R-:W-:Y:S05]  /*3cc0*/  @P0 BRA `(.L_x_79) ;  /* 0x0000000000200947 */ /* 0x004fea0003800000 */
.L_x_80:
[----:B--2---:R2:W4:Y:S02]  /*3cd0*/  SYNCS.PHASECHK.TRANS64.TRYWAIT P0, [R0+URZ], R3 ;  /* 0x00000003000075a7 */ /* 0x00452400080011ff */
[----:B----4-:R-:W-:Y:S05]  /*3ce0*/  @!P0 NANOSLEEP.SYNCS 0x989680 ;  /* 0x009896800000895d */ /* 0x010fea0003900000 */
[----:B------:R-:W4:Y:S02]  /*3cf0*/  @!P0 SYNCS.PHASECHK.TRANS64 P0, [R0+URZ], R3 ;  /* 0x00000003000085a7 */ /* 0x000f2400080010ff */
[----:B----4-:R-:W-:Y:S05]  /*3d00*/  @!P0 BRA `(.L_x_80) ;  /* 0xfffffffc00f08947 */ /* 0x010fea000383ffff */
[----:B------:R-:W-:Y:S05]  /*3d10*/  BRA `(.L_x_79) ;  /* 0x00000000000c7947 */ /* 0x000fea0003800000 */
.L_x_75:
[----:B------:R-:W-:-:S04]  /*3d20*/  UIADD3 UR5, UPT, UPT, UR8, 0x110, URZ ;  /* 0x0000011008057890 */ /* 0x000fc8000fffe0ff */
[----:B------:R-:W-:-:S09]  /*3d30*/  UPRMT UR5, UR4, 0x654, UR5 ;  /* 0x0000065404057896 */ /* 0x000fd20008000005 */
[----:B------:R-:W-:Y:S03]  /*3d40*/  SYNCS.ARRIVE.TRANS64.RED.A1T0 RZ, [UR5], RZ ;  /* 0x000000ffffff79a7 */ /* 0x000fe60008100405 */
.L_x_79:
[----:B-12---:R-:W-:Y:S01]  /*3d50*/  SHF.L.U32 R3, RZ, 0x1f, RZ ;  /* 0x0000001fff037819 */ /* 0x006fe200000006ff */
[----:B------:R-:W-:Y:S01]  /*3d60*/  UIADD3 UR5, UPT, UPT, UR8, 0x110, URZ ;  /* 0x0000011008057890 */ /* 0x000fe2000fffe0ff */
[----:B------:R-:W-:Y:S02]  /*3d70*/  PLOP3.LUT P0, PT, PT, PT, UP0, 0x80, 0x8 ;  /* 0x000000000008781c */ /* 0x000fe40003f0f008 */
[----:B------:R-:W1:Y:S02]  /*3d80*/  SYNCS.PHASECHK.TRANS64.TRYWAIT P1, [UR8+0x110], R3 ;  /* 0x00011003ff0075a7 */ /* 0x000e640008021108 */
[----:B-1----:R-:W-:Y:S09]  /*3d90*/  @!P1 BRA `(.L_x_81) ;  /* 0x0000005000389947 */ /* 0x002ff20003800000 */
.L_x_178:
[----:B------:R-:W-:Y:S01]  /*3da0*/  @!UP0 UPRMT UR5, UR4, 0x654, UR5 ;  /* 0x0000065404058896 */ /* 0x000fe20008000005 */
[----:B------:R-:W-:Y:S02]  /*3db0*/  UMOV UR8, 0xffff ;  /* 0x0000ffff00087882 */ /* 0x000fe40000000000 */
[----:B------:R-:W-:-:S06]  /*3dc0*/  UMOV UR4, 0x1 ;  /* 0x0000000100047882 */ /* 0x000fcc0000000000 */
[----:B------:R-:W-:Y:S01]  /*3dd0*/  @!P0 SYNCS.ARRIVE.TRANS64.RED.A1T0 RZ, [UR5], RZ ;  /* 0x000000ffffff89a7 */ /* 0x000fe20008100405 */
[----:B------:R-:W-:Y:S01]  /*3de0*/  NOP ;  /* 0x0000000000007918 */ /* 0x000fe20000000000 */
[----:B-1----:R-:W1:Y:S01]  /*3df0*/  LDS R0, [UR6+0x14] ;  /* 0x00001406ff007984 */ /* 0x002e620008000800 */
[----:B------:R-:W-:-:S04]  /*3e00*/  ULOP3.LUT UR5, UR24, 0xffff, URZ, 0xc0, !UPT ;  /* 0x0000ffff18057892 */ /* 0x000fc8000f8ec0ff */
[----:B------:R-:W-:-:S04]  /*3e10*/  USHF.R.U32.HI UR5, URZ, 0x5, UR5 ;  /* 0x00000005ff057899 */ /* 0x000fc80008011605 */
[----:B------:R-:W-:Y:S02]  /*3e20*/  USHF.L.U32 UR8, UR8, UR5, URZ ;  /* 0x0000000508087299 */ /* 0x000fe400080006ff */
[----:B------:R-:W-:-:S04]  /*3e30*/  USHF.L.U32 UR4, UR4, UR5, URZ ;  /* 0x0000000504047299 */ /* 0x000fc800080006ff */
[----:B-1----:R-:W-:-:S04]  /*3e40*/  LOP3.LUT R0, R0, UR8, RZ, 0xc0, !PT ;  /* 0x0000000800007c12 */ /* 0x002fc8000f8ec0ff */
[----:B------:R-:W-:-:S13]  /*3e50*/  ISETP.NE.AND P0, PT, R0, UR8, PT ;  /* 0x0000000800007c0c */ /* 0x000fda000bf05270 */
[----:B------:R-:W-:Y:S05]  /*3e60*/  @P0 BRA `(.L_x_82) ;  /* 0x0000000000580947 */ /* 0x000fea0003800000 */
[----:B------:R-:W1:Y:S02]  /*3e70*/  LDS R0, [UR6+0x18] ;  /* 0x00001806ff007984 */ /* 0x000e640008000800 */
[----:B-1----:R-:W-:-:S04]  /*3e80*/  LOP3.LUT R0, R0, UR4, RZ, 0xc0, !PT ;  /* 0x0000000400007c12 */ /* 0x002fc8000f8ec0ff */
[----:B------:R-:W-:-:S13]  /*3e90*/  ISETP.NE.AND P0, PT, R0, UR4, PT ;  /* 0x0000000400007c0c */ /* 0x000fda000bf05270 */
[----:B------:R-:W-:Y:S05]  /*3ea0*/  @P0 BRA `(.L_x_83) ;  /* 0x00000000003c0947 */ /* 0x000fea0003800000 */
[----:B------:R-:W1:Y:S01]  /*3eb0*/  S2R R2, SR_LANEID ;  /* 0x0000000000027919 */ /* 0x000e620000000000 */
[----:B------:R-:W-:Y:S01]  /*3ec0*/  ULOP3.LUT UR8, URZ, UR8, URZ, 0x33, !UPT ;  /* 0x00000008ff087292 */ /* 0x000fe2000f8e33ff */
[----:B------:R-:W-:Y:S01]  /*3ed0*/  LOP3.LUT R4, RZ, UR4, RZ, 0x33, !PT ;  /* 0x00000004ff047c12 */ /* 0x000fe2000f8e33ff */
[----:B------:R-:W-:Y:S02]  /*3ee0*/  VOTEU.ANY UR7, UPT, PT ;  /* 0x0000000000077886 */ /* 0x000fe400038e0100 */
[----:B------:R-:W-:Y:S01]  /*3ef0*/  UFLO.U32 UR7, UR7 ;  /* 0x00000007000772bd */ /* 0x000fe200080e0000 */
[----:B------:R-:W2:Y:S01]  /*3f00*/  REDUX UR4, R4 ;  /* 0x00000000040473c4 */ /* 0x000ea20000000000 */
[----:B------:R-:W-:-:S06]  /*3f10*/  IMAD.U32 R0, RZ, RZ, UR8 ;  /* 0x00000008ff007e24 */ /* 0x000fcc000f8e00ff */
[----:B------:R1:W-:Y:S01]  /*3f20*/  UTCATOMSWS.AND URZ, UR8 ;  /* 0x0000000800ff79e3 */ /* 0x0003e20008000000 */
[----:B------:R-:W3:Y:S01]  /*3f30*/  REDUX UR5, R0 ;  /* 0x00000000000573c4 */ /* 0x000ee20000000000 */
[----:B-1----:R-:W-:Y:S01]  /*3f40*/  ISETP.EQ.U32.AND P0, PT, R2, UR7, PT ;  /* 0x0000000702007c0c */ /* 0x002fe2000bf02070 */
[----:B--2---:R-:W-:Y:S01]  /*3f50*/  IMAD.U32 R2, RZ, RZ, UR4 ;  /* 0x00000004ff027e24 */ /* 0x004fe2000f8e00ff */
[----:B---3--:R-:W-:-:S11]  /*3f60*/  MOV R3, UR5 ;  /* 0x0000000500037c02 */ /* 0x008fd60008000f00 */
[----:B------:R1:W-:Y:S04]  /*3f70*/  @P0 ATOMS.AND RZ, [UR6+0x14], R3 ;  /* 0x00001403ffff098c */ /* 0x0003e8000a800006 */
[----:B------:R1:W-:Y:S01]  /*3f80*/  @P0 ATOMS.AND RZ, [UR6+0x18], R2 ;  /* 0x00001802ffff098c */ /* 0x0003e2000a800006 */
[----:B------:R-:W-:Y:S05]  /*3f90*/  BRA `(.L_x_84) ;  /* 0x0000000000147947 */ /* 0x000fea0003800000 */
.L_x_83:
[----:B------:R-:W-:Y:S02]  /*3fa0*/  MOV R2, 0x3fc0 ;  /* 0x00003fc000027802 */ /* 0x000fe40000000f00 */
[----:B---345:R-:W-:Y:S05]  /*3fb0*/  CALL.REL.NOINC `($__internal_0_$__cuda_sm10x_tcgen05_guardrail_trap_col_being_dealloced_not_returned_by_alloc) ;  /* 0x0000005400187944 */ /* 0x038fea0003c00000 */
[----:B------:R-:W-:Y:S05]  /*3fc0*/  BRA `(.L_x_84) ;  /* 0x0000000000087947 */ /* 0x000fea0003800000 */
.L_x_82:
[----:B------:R-:W-:Y:S02]  /*3fd0*/  MOV R2, 0x3ff0 ;  /* 0x00003ff000027802 */ /* 0x000fe40000000f00 */
[----:B---345:R-:W-:Y:S05]  /*3fe0*/  CALL.REL.NOINC `($__internal_2_$__cuda_sm10x_tcgen05_guardrail_trap_unallocated_columns_being_dealloced) ;  /* 0x0000005400247944 */ /* 0x038fea0003c00000 */
.L_x_84:
[----:B------:R-:W-:Y:S01]  /*3ff0*/  NOP ;  /* 0x0000000000007918 */ /* 0x000fe20000000000 */
[----:B----4-:R-:W-:Y:S05]  /*4000*/  EXIT ;  /* 0x000000000000794d */ /* 0x010fea0003800000 */
.L_x_55:
[----:B------:R-:W-:-:S09]  /*4010*/  UISETP.NE.OR UP5, UPT, UR10, 0x3, !UP5 ;  /* 0x000000030a00788c */ /* 0x000fd2000efa5670 */
[----:B------:R-:W-:Y:S05]  /*4020*/  BRA.U UP5, `(.L_x_85) ;  /* 0x0000001105787547 */ /* 0x000fea000b800000 */
[----:B------:R-:W1:Y:S01]  /*4030*/  LDC R0, c[0x0][0xb30] ;  /* 0x0002cc00ff007b82 */ /* 0x000e620000000800 */
[----:B------:R-:W2:Y:S01]  /*4040*/  LDCU.64 UR8, c[0x0][0x888] ;  /* 0x00011100ff0877ac */ /* 0x000ea20008000a00 */
[----:B------:R-:W-:Y:S02]  /*4050*/  HFMA2 R25, -RZ, RZ, 0, 0 ;  /* 0x00000000ff197431 */ /* 0x000fe400000001ff */
[----:B-----5:R-:W-:Y:S01]  /*4060*/  IMAD.MOV.U32 R32, RZ, RZ, 0x1 ;  /* 0x00000001ff207424 */ /* 0x020fe200078e00ff */
[----:B------:R-:W-:Y:S01]  /*4070*/  MOV R23, 0x1000 ;  /* 0x0000100000177802 */ /* 0x000fe20000000f00 */
[----:B------:R-:W3:Y:S01]  /*4080*/  LDCU.64 UR4, c[0x0][0x890] ;  /* 0x00011200ff0477ac */ /* 0x000ee20008000a00 */
[----:B------:R-:W-:Y:S01]  /*4090*/  IMAD.MOV.U32 R27, RZ, RZ, RZ ;  /* 0x000000ffff1b7224 */ /* 0x000fe200078e00ff */
[----:B------:R-:W4:Y:S01]  /*40a0*/  LDC R19, c[0x0][0x370] ;  /* 0x0000dc00ff137b82 */ /* 0x000f220000000800 */
[----:B------:R-:W-:Y:S01]  /*40b0*/  UMOV UR7, 0x400 ;  /* 0x0000040000077882 */ /* 0x000fe20000000000 */
[----:B------:R-:W-:-:S02]  /*40c0*/  UPLOP3.LUT UP1, UPT, UPT, UPT, UPT, 0x40, 0x4 ;  /* 0x000000000004789c */ /* 0x000fc40003f2e870 */
[----:B------:R-:W-:-:S04]  /*40d0*/  ULEA UR7, UR37, UR7, 0x18 ;  /* 0x0000000725077291 */ /* 0x000fc8000f8ec0ff */
[----:B------:R-:W4:Y:S01]  /*40e0*/  LDC R2, c[0x0][0xb0c] ;  /* 0x0002c300ff027b82 */ /* 0x000f220000000800 */
[----:B------:R-:W-:Y:S02]  /*40f0*/  UIADD3 UR13, UPT, UPT, UR7, 0x58, URZ ;  /* 0x00000058070d7890 */ /* 0x000fe4000fffe0ff */
[----:B--2---:R-:W-:Y:S02]  /*4100*/  UISETP.NE.U32.AND UP3, UPT, UR8, URZ, UPT ;  /* 0x000000ff0800728c */ /* 0x004fe4000bf65070 */
[----:B------:R-:W-:Y:S02]  /*4110*/  UIADD3 UR41, UPT, UPT, UR7, 0x40, URZ ;  /* 0x0000004007297890 */ /* 0x000fe4000fffe0ff */
[----:B---3--:R-:W-:Y:S01]  /*4120*/  UISETP.NE.U32.AND UP4, UPT, UR4, URZ, UPT ;  /* 0x000000ff0400728c */ /* 0x008fe2000bf85070 */
[----:B------:R-:W2:Y:S01]  /*4130*/  LDC R18, c[0x0][0xb20] ;  /* 0x0002c800ff127b82 */ /* 0x000ea20000000800 */
[----:B-1----:R-:W-:Y:S01]  /*4140*/  ISETP.NE.AND P1, PT, R0, 0x1, PT ;  /* 0x000000010000780c */ /* 0x002fe20003f25270 */
[----:B------:R-:W-:-:S02]  /*4150*/  UISETP.NE.AND.EX UP3, UPT, UR9, URZ, UPT, UP3 ;  /* 0x000000ff0900728c */ /* 0x000fc4000bf65330 */
[----:B------:R-:W-:Y:S02]  /*4160*/  UIADD3 UR33, UPT, UPT, UR7, 0x48, URZ ;  /* 0x0000004807217890 */ /* 0x000fe4000fffe0ff */
[----:B------:R-:W-:Y:S02]  /*4170*/  UIADD3 UR25, UPT, UPT, UR7, 0x50, URZ ;  /* 0x0000005007197890 */ /* 0x000fe4000fffe0ff */
[----:B------:R-:W1:Y:S01]  /*4180*/  LDC.64 R36, c[0x0][0x348] ;  /* 0x0000d200ff247b82 */ /* 0x000e620000000a00 */
[----:B------:R-:W-:Y:S02]  /*4190*/  UPRMT UR13, UR37, 0x654, UR13 ;  /* 0x00000654250d7896 */ /* 0x000fe4000800000d */
[----:B------:R-:W-:-:S05]  /*41a0*/  UISETP.NE.AND.EX UP4, UPT, UR5, URZ, UPT, UP4 ;  /* 0x000000ff0500728c */ /* 0x000fca000bf85340 */
[----:B------:R-:W3:Y:S08]  /*41b0*/  LDC.64 R16, c[0x0][0xb10] ;  /* 0x0002c400ff107b82 */ /* 0x000ef00000000a00 */
[----:B------:R-:W1:Y:S08]  /*41c0*/  LDC.64 R6, c[0x0][0xb18] ;  /* 0x0002c600ff067b82 */ /* 0x000e700000000a00 */
[----:B------:R-:W1:Y:S08]  /*41d0*/  LDC.64 R4, c[0x0][0xb28] ;  /* 0x0002ca00ff047b82 */ /* 0x000e700000000a00 */
[----:B--2-4-:R-:W1:Y:S02]  /*41e0*/  LDC R22, c[0x0][0x374] ;  /* 0x0000dd00ff167b82 */ /* 0x014e640000000800 */
.L_x_96:
[----:B------:R-:W-:Y:S02]  /*41f0*/  LEA R0, R27, UR7, 0x3 ;  /* 0x000000071b007c11 */ /* 0x000fe4000f8e18ff */
[----:B------:R-:W-:Y:S02]  /*4200*/  SHF.L.U32 R3, R25, 0x1f, RZ ;  /* 0x0000001f19037819 */ /* 0x000fe400000006ff */
[----:B------:R-:W-:Y:S02]  /*4210*/  LEA R28, R27, UR7, 0x4 ;  /* 0x000000071b1c7c11 */ /* 0x000fe4000f8e20ff */
[----:B--2---:R-:W2:Y:S02]  /*4220*/  SYNCS.PHASECHK.TRANS64.TRYWAIT P0, [R0+URZ+0x90], R3 ;  /* 0x00009003000075a7 */ /* 0x004ea400080011ff */
[----:B--2---:R-:W-:Y:S05]  /*4230*/  @!P0 BRA `(.L_x_86) ;  /* 0x0000004c00288947 */ /* 0x004fea0003800000 */
.L_x_179:
[----:B------:R-:W-:Y:S01]  /*4240*/  ISETP.GE.AND P0, PT, R26, 0x1, PT ;  /* 0x000000011a00780c */ /* 0x000fe20003f06270 */
[----:B------:R-:W4:Y:S01]  /*4250*/  LDS.128 R28, [R28+0x120] ;  /* 0x000120001c1c7984 */ /* 0x000f220000000c00 */
[----:B--2---:R-:W-:Y:S01]  /*4260*/  VIADD R0, R0, 0xa0 ;  /* 0x000000a000007836 */ /* 0x004fe20000000000 */
[----:B------:R-:W-:Y:S01]  /*4270*/  @!PT LDS RZ, [RZ] ;  /* 0x00000000fffff984 */ /* 0x000fe20000000800 */
[----:B------:R-:W-:Y:S01]  /*4280*/  @!PT LDS RZ, [RZ] ;  /* 0x00000000fffff984 */ /* 0x000fe20000000800 */
[----:B------:R-:W-:Y:S01]  /*4290*/  @!PT LDS RZ, [RZ] ;  /* 0x00000000fffff984 */ /* 0x000fe20000000800 */
[----:B------:R-:W-:Y:S01]  /*42a0*/  @!PT LDS RZ, [RZ] ;  /* 0x00000000fffff984 */ /* 0x000fe20000000800 */
[----:B------:R2:W-:Y:S06]  /*42b0*/  MEMBAR.ALL.CTA ;  /* 0x0000000000007992 */ /* 0x0005ec0000008000 */
[----:B--2---:R-:W2:Y:S01]  /*42c0*/  FENCE.VIEW.ASYNC.S ;  /* 0x00000000000073c6 */ /* 0x004ea20000000000 */
[----:B------:R-:W-:Y:S04]  /*42d0*/  PRMT R0, RZ, 0x654, R0 ;  /* 0x00000654ff007816 */ /* 0x000fe80000000000 */
[----:B--2---:R2:W-:Y:S01]  /*42e0*/  SYNCS.ARRIVE.TRANS64.RED.A1T0 RZ, [R0+URZ], RZ ;  /* 0x000000ff00ff79a7 */ /* 0x0045e200081004ff */
[----:B----4-:R-:W-:Y:S11]  /*42f0*/  LOP3.LUT P3, RZ, R30, 0x1, RZ, 0xc0, !PT ;  /* 0x000000011eff7812 */ /* 0x010ff6000786c0ff */
[----:B------:R-:W-:Y:S02]  /*4300*/  @!UPT UIADD3 URZ, UPT, UPT, URZ, URZ, URZ ;  /* 0x000000fffffff290 */ /* 0x000fe4000fffe0ff */
[----:B------:R-:W-:Y:S02]  /*4310*/  @P3 MOV R13, R28 ;  /* 0x0000001c000d3202 */ /* 0x000fe40000000f00 */
[----:B------:R-:W-:Y:S01]  /*4320*/  @P3 LOP3.LUT R8, R29, 0xffff, RZ, 0xc0, !PT ;  /* 0x0000ffff1d083812 */ /* 0x000fe200078ec0ff */
[----:B--2---:R-:W-:Y:S06]  /*4330*/  @!P0 BRA `(.L_x_87) ;  /* 0x0000000000a48947 */ /* 0x004fec0003800000 */
[----:B-1----:R-:W-:Y:S01]  /*4340*/  IMAD.HI.U32 R33, R22, R7, RZ ;  /* 0x0000000716217227 */ /* 0x002fe200078e00ff */
[----:B------:R-:W-:Y:S02]  /*4350*/  ISETP.NE.AND P0, PT, R6, 0x1, PT ;  /* 0x000000010600780c */ /* 0x000fe40003f05270 */
[----:B------:R-:W-:Y:S01]  /*4360*/  ISETP.NE.AND P2, PT, R26, 0x1, PT ;  /* 0x000000011a00780c */ /* 0x000fe20003f45270 */
[----:B---3--:R-:W-:Y:S01]  /*4370*/  IMAD.HI.U32 R34, R19, R16, RZ ;  /* 0x0000001013227227 */ /* 0x008fe200078e00ff */
[----:B------:R-:W-:Y:S02]  /*4380*/  SHF.R.U32.HI R33, RZ, R18, R33 ;  /* 0x00000012ff217219 */ /* 0x000fe40000011621 */
[----:B------:R-:W-:Y:S01]  /*4390*/  ISETP.NE.AND P4, PT, R2, 0x1, PT ;  /* 0x000000010200780c */ /* 0x000fe20003f85270 */
[----:B------:R-:W-:Y:S01]  /*43a0*/  IMAD.HI.U32 R38, R13, R16, RZ ;  /* 0x000000100d267227 */ /* 0x000fe200078e00ff */
[----:B------:R-:W-:Y:S02]  /*43b0*/  SHF.R.U32.HI R34, RZ, R17, R34 ;  /* 0x00000011ff227219 */ /* 0x000fe40000011622 */
[----:B------:R-:W-:Y:S01]  /*43c0*/  SEL R3, R22, R33, !P0 ;  /* 0x0000002116037207 */ /* 0x000fe20004000000 */
[C---:B------:R-:W-:Y:S01]  /*43d0*/  IMAD.HI.U32 R33, R8.reuse, R7, RZ ;  /* 0x0000000708217227 */ /* 0x040fe200078e00ff */
[----:B------:R-:W-:Y:S02]  /*43e0*/  SEL R11, R19, R34, !P4 ;  /* 0x00000022130b7207 */ /* 0x000fe40006000000 */
[----:B------:R-:W-:Y:S01]  /*43f0*/  SHF.R.U32.HI R38, RZ, R17, R38 ;  /* 0x00000011ff267219 */ /* 0x000fe20000011626 */
[----:B------:R-:W-:Y:S01]  /*4400*/  IMAD.HI.U32 R40, R3, R4, RZ ;  /* 0x0000000403287227 */ /* 0x000fe200078e00ff */
[----:B------:R-:W-:Y:S03]  /*4410*/  SHF.R.U32.HI R33, RZ, R18, R33 ;  /* 0x00000012ff217219 */ /* 0x000fe60000011621 */
[----:B------:R-:W-:Y:S01]  /*4420*/  IMAD.HI.U32 R34, R11, R4, RZ ;  /* 0x000000040b227227 */ /* 0x000fe200078e00ff */
[----:B------:R-:W-:Y:S02]  /*4430*/  @P2 SHF.R.U32.HI R3, RZ, R5, R40 ;  /* 0x00000005ff032219 */ /* 0x000fe40000011628 */
[----:B------:R-:W-:Y:S02]  /*4440*/  SEL R9, R8, R33, !P0 ;  /* 0x0000002108097207 */ /* 0x000fe40004000000 */
[----:B------:R-:W-:Y:S01]  /*4450*/  @P2 SHF.R.U32.HI R11, RZ, R5, R34 ;  /* 0x00000005ff0b2219 */ /* 0x000fe20000011622 */
[C---:B------:R-:W-:Y:S01]  /*4460*/  IMAD R10, R26.reuse, R3, RZ ;  /* 0x000000031a0a7224 */ /* 0x040fe200078e02ff */
[----:B------:R-:W-:Y:S01]  /*4470*/  SEL R3, R13, R38, !P4 ;  /* 0x000000260d037207 */ /* 0x000fe20006000000 */
[C---:B------:R-:W-:Y:S03]  /*4480*/  IMAD.HI.U32 R14, R9.reuse, R4, RZ ;  /* 0x00000004090e7227 */ /* 0x040fe600078e00ff */
[----:B------:R-:W-:Y:S01]  /*4490*/  ISETP.GE.AND P0, PT, R9, R10, PT ;  /* 0x0000000a0900720c */ /* 0x000fe20003f06270 */
[C---:B------:R-:W-:Y:S01]  /*44a0*/  IMAD R12, R26.reuse, R11, RZ ;  /* 0x0000000b1a0c7224 */ /* 0x040fe200078e02ff */
[-C--:B------:R-:W-:Y:S04]  /*44b0*/  SHF.R.U32.HI R14, RZ, R5.reuse, R14 ;  /* 0x00000005ff0e7219 */ /* 0x080fe8000001160e */
[----:B------:R-:W-:Y:S02]  /*44c0*/  ISETP.GE.OR P0, PT, R3, R12, P0 ;  /* 0x0000000c0300720c */ /* 0x000fe40000706670 */
[----:B------:R-:W-:Y:S05]  /*44d0*/  SEL R15, R9, R14, !P2 ;  /* 0x0000000e090f7207 */ /* 0x000fea0005000000 */
[----:B------:R-:W-:Y:S04]  /*44e0*/  IMAD.MOV R14, RZ, RZ, -R15 ;  /* 0x000000ffff0e7224 */ /* 0x000fe800078e0a0f */
[----:B------:R-:W-:Y:S02]  /*44f0*/  IMAD R14, R26, R14, R9 ;  /* 0x0000000e1a0e7224 */ /* 0x000fe400078e0209 */
[C---:B------:R-:W-:Y:S05]  /*4500*/  @!P0 IMAD.HI.U32 R10, R3.reuse, R4, RZ ;  /* 0x00000004030a8227 */ /* 0x040fea00078e00ff */
[----:B------:R-:W-:Y:S04]  /*4510*/  @!P0 SHF.R.U32.HI R10, RZ, R5, R10 ;  /* 0x00000005ff0a8219 */ /* 0x000fe8000001160a */
[----:B------:R-:W-:Y:S01]  /*4520*/  @!P0 SEL R0, R3, R10, !P2 ;  /* 0x0000000a03008207 */ /* 0x000fe20005000000 */
[----:B------:R-:W-:Y:S03]  /*4530*/  IMAD.MOV R10, RZ, RZ, -R3 ;  /* 0x000000ffff0a7224 */ /* 0x000fe600078e0a03 */
[----:B------:R-:W-:Y:S01]  /*4540*/  @!P0 IADD3 R15, PT, PT, R15, -R0, RZ ;  /* 0x800000000f0f8210 */ /* 0x000fe20007ffe0ff */
[----:B------:R-:W-:Y:S01]  /*4550*/  @!P0 IMAD R0, R11, R14, R0 ;  /* 0x0000000e0b008224 */ /* 0x000fe200078e0200 */
[----:B------:R-:W-:Y:S01]  /*4560*/  IADD3 R11, PT, PT, -R9, RZ, RZ ;  /* 0x000000ff090b7210 */ /* 0x000fe20007ffe1ff */
[----:B------:R-:W-:Y:S02]  /*4570*/  IMAD R13, R2, R10, R13 ;  /* 0x0000000a020d7224 */ /* 0x000fe400078e020d */
[----:B------:R-:W-:Y:S02]  /*4580*/  @!P0 IMAD R9, R15, R26, R3 ;  /* 0x0000001a0f098224 */ /* 0x000fe400078e0203 */
[----:B------:R-:W-:Y:S02]  /*4590*/  @!P0 IMAD.MOV.U32 R3, RZ, RZ, R0 ;  /* 0x000000ffff038224 */ /* 0x000fe400078e0000 */
[----:B------:R-:W-:Y:S02]  /*45a0*/  IMAD R8, R6, R11, R8 ;  /* 0x0000000b06087224 */ /* 0x000fe400078e0208 */
[----:B------:R-:W-:Y:S02]  /*45b0*/  IMAD R13, R3, R2, R13 ;  /* 0x00000002030d7224 */ /* 0x000fe400078e020d */
[----:B------:R-:W-:Y:S02]  /*45c0*/  IMAD R8, R9, R6, R8 ;  /* 0x0000000609087224 */ /* 0x000fe400078e0208 */
.L_x_87:
[----:B------:R-:W-:Y:S05]  /*45d0*/  BRA.U UP1, `(.L_x_88) ;  /* 0x0000000101107547 */ /* 0x000fea000b800000 */
[----:B------:R-:W-:Y:S04]  /*45e0*/  MOV R0, UR6 ;  /* 0x0000000600007c02 */ /* 0x000fe80008000f00 */
[----:B------:R-:W-:Y:S04]  /*45f0*/  SHF.L.U32 R3, R0, 0x1f, RZ ;  /* 0x0000001f00037819 */ /* 0x000fe800000006ff */
[----:B------:R-:W2:Y:S02]  /*4600*/  SYNCS.PHASECHK.TRANS64.TRYWAIT P0, [UR7+0x88], R3 ;  /* 0x00008803ff0075a7 */ /* 0x000ea40008001107 */
[----:B--2---:R-:W-:Y:S05]  /*4610*/  @!P0 BRA `(.L_x_89) ;  /* 0x0000004800448947 */ /* 0x004fea0003800000 */
.L_x_88:
[----:B------:R-:W-:Y:S02]  /*4620*/  R2UR UR42, R20 ;  /* 0x00000000142a72ca */ /* 0x000fe400000e0000 */
[----:B------:R-:W-:Y:S02]  /*4630*/  R2UR UR43, R21 ;  /* 0x00000000152b72ca */ /* 0x000fe400000e0000 */
[----:B------:R-:W-:Y:S02]  /*4640*/  ISETP.NE.U32.AND P2, PT, RZ, UR4, PT ;  /* 0x00000004ff007c0c */ /* 0x000fe4000bf45070 */
[----:B------:R-:W-:Y:S02]  /*4650*/  SHF.L.U32 R12, R32, 0x1f, RZ ;  /* 0x0000001f200c7819 */ /* 0x000fe400000006ff */
[----:B------:R-:W-:Y:S05]  /*4660*/  ISETP.NE.AND.EX P2, PT, RZ, UR5, PT, P2 ;  /* 0x00000005ff007c0c */ /* 0x000fea000bf45320 */
[----:B------:R-:W-:Y:S02]  /*4670*/  USHF.L.U32 UR42, UR42, 0x7, URZ ;  /* 0x000000072a2a7899 */ /* 0x000fe400080006ff */
[----:B------:R-:W-:Y:S01]  /*4680*/  USHF.L.U32 UR43, UR43, 0x6, URZ ;  /* 0x000000062b2b7899 */ /* 0x000fe200080006ff */
[----:B------:R-:W-:Y:S11]  /*4690*/  BRA.U !UP4, `(.L_x_90) ;  /* 0x000000010c347547 */ /* 0x000ff6000b800000 */
[----:B------:R-:W-:Y:S01]  /*46a0*/  UPLOP3.LUT UP0, UPT, UPT, UPT, UP3, 0x80, 0x8 ;  /* 0x000000000008789c */ /* 0x000fe20003f0f030 */
[----:B--2---:R-:W-:Y:S02]  /*46b0*/  HFMA2 R0, -RZ, RZ, 0, 5.9604644775390625e-08 ;  /* 0x00000001ff007431 */ /* 0x004fe400000001ff */
[----:B------:R-:W-:Y:S03]  /*46c0*/  IMAD.MOV.U32 R59, RZ, RZ, 0x1 ;  /* 0x00000001ff3b7424 */ /* 0x000fe600078e00ff */
[----:B------:R-:W-:Y:S05]  /*46d0*/  PLOP3.LUT P0, PT, PT, PT, UP0, 0x80, 0x8 ;  /* 0x000000000008781c */ /* 0x000fea0003f0f008 */
[----:B------:R-:W2:Y:S01]  /*46e0*/  @UP0 LDCU.64 UR10, c[0x0][0x888] ;  /* 0x00011100ff0a07ac */ /* 0x000ea20008000a00 */
[----:B------:R-:W-:Y:S07]  /*46f0*/  @UP0 UIMAD UR8, UR36, UR4, URZ ;  /* 0x00000004240802a4 */ /* 0x000fee000f8e02ff */
[----:B------:R-:W-:Y:S01]  /*4700*/  @!P0 PRMT R59, R0, 0x7610, R59 ;  /* 0x00007610003b8816 */ /* 0x000fe2000000003b */
[----:B--2---:R-:W-:Y:S03]  /*4710*/  @UP0 UIMAD.WIDE UR10, UR8, 0x4, UR10 ;  /* 0x00000004080a08a5 */ /* 0x004fe6000f8e020a */
[----:B------:R-:W2:Y:S03]  /*4720*/  @!UP0 LDCU UR8, c[0x0][0x880] ;  /* 0x00011000ff0887ac */ /* 0x000ea60008000800 */
[----:B------:R-:W-:Y:S01]  /*4730*/  IMAD.U32 R10, RZ, RZ, UR10 ;  /* 0x0000000aff0a7e24 */ /* 0x000fe2000f8e00ff */
[----:B------:R-:W-:Y:S05]  /*4740*/  MOV R11, UR11 ;  /* 0x0000000b000b7c02 */ /* 0x000fea0008000f00 */
[----:B------:R4:W5:Y:S02]  /*4750*/  @P0 LDG.E R35, desc[UR46][R10.64] ;  /* 0x0000002e0a230981 */ /* 0x000964000c1e1900 */
[----:B--2-4-:R-:W-:Y:S07]  /*4760*/  @!P0 IMAD.U32 R35, RZ, RZ, UR8 ;  /* 0x00000008ff238e24 */ /* 0x014fee000f8e00ff */
.L_x_90:
[----:B-----5:R-:W-:Y:S01]  /*4770*/  @!P2 FSETP.EQ.AND P0, PT, R35, RZ, PT ;  /* 0x000000ff2300a20b */ /* 0x020fe20003f02000 */
[----:B------:R-:W-:Y:S01]  /*4780*/  @!UPT UIADD3 URZ, UPT, UPT, URZ, URZ, URZ ;  /* 0x000000fffffff290 */ /* 0x000fe2000fffe0ff */
[----:B------:R-:W-:Y:S11]  /*4790*/  @!P2 BRA `(.L_x_91) ;  /* 0x000000000014a947 */ /* 0x000ff60003800000 */
[----:B------:R-:W-:Y:S02]  /*47a0*/  LOP3.LUT P2, RZ, R59, 0xff, RZ, 0xc0, !PT ;  /* 0x000000ff3bff7812 */ /* 0x000fe4000784c0ff */
[----:B------:R-:W-:Y:S04]  /*47b0*/  PLOP3.LUT P0, PT, PT, PT, UP0, 0x80, 0x8 ;  /* 0x000000000008781c */ /* 0x000fe80003f0f008 */
[----:B------:R-:W-:Y:S07]  /*47c0*/  PLOP3.LUT P0, PT, P0, PT, PT, 0x8, 0x80 ;  /* 0x000000000080781c */ /* 0x000fee000070e170 */
[----:B------:R-:W-:Y:S11]  /*47d0*/  @P2 FSETP.EQ.AND P0, PT, R35, RZ, PT ;  /* 0x000000ff2300220b */ /* 0x000ff60003f02000 */
[----:B------:R-:W-:Y:S02]  /*47e0*/  @!UPT UIADD3 URZ, UPT, UPT, URZ, URZ, URZ ;  /* 0x000000fffffff290 */ /* 0x000fe4000fffe0ff */
.L_x_91:
[----:B------:R-:W4:Y:S01]  /*47f0*/  SYNCS.PHASECHK.TRANS64.TRYWAIT P2, [UR7+0x60], R12 ;  /* 0x0000600cff0075a7 */ /* 0x000f220008041107 */
[----:B------:R-:W-:Y:S04]  /*4800*/  ELECT P4, URZ, PT ;  /* 0x0000000000ff782f */ /* 0x000fe80003880000 */
[----:B------:R-:W-:Y:S11]  /*4810*/  PLOP3.LUT P4, PT, P0, P4, PT, 0xf2, 0x2f ;  /* 0x00000000002f781c */ /* 0x000ff60000789e72 */
[----:B------:R-:W-:Y:S02]  /*4820*/  @!UPT UIADD3 URZ, UPT, UPT, URZ, URZ, URZ ;  /* 0x000000fffffff290 */ /* 0x000fe4000fffe0ff */
[----:B-1----:R-:W-:Y:S05]  /*4830*/  @!P4 IADD3 R9, P0, PT, R36, 0x580, RZ ;  /* 0x000005802409c810 */ /* 0x002fea0007f1e0ff */
[----:B--2---:R-:W-:Y:S01]  /*4840*/  @!P4 IMAD.X R0, RZ, RZ, R37, P0 ;  /* 0x000000ffff00c224 */ /* 0x004fe200000e0625 */
[----:B----4-:R-:W-:Y:S07]  /*4850*/  @!P2 BRA `(.L_x_92) ;  /* 0x0000004400cca947 */ /* 0x010fee0003800000 */
.L_x_182:
[----:B------:R-:W-:Y:S01]  /*4860*/  @!P4 R2UR UR9, R9 ;  /* 0x000000000909c2ca */ /* 0x000fe200000e0000 */
[----:B------:R-:W-:Y:S01]  /*4870*/  VOTEU.ALL UP1, P4 ;  /* 0x0000000000ff7886 */ /* 0x000fe20002020000 */
[----:B------:R-:W-:Y:S01]  /*4880*/  @!P4 R2UR UR8, R0 ;  /* 0x000000000008c2ca */ /* 0x000fe200000e0000 */
[----:B------:R-:W-:Y:S01]  /*4890*/  VOTEU.ALL UP2, P4 ;  /* 0x0000000000ff7886 */ /* 0x000fe20002040000 */
[----:B------:R-:W-:Y:S01]  /*48a0*/  UMOV UR16, 0x0 ;  /* 0x0000000000107882 */ /* 0x000fe20000000000 */
[----:B------:R-:W-:Y:S01]  /*48b0*/  UMOV UR17, 0x10000000 ;  /* 0x1000000000117882 */ /* 0x000fe20000000000 */
[----:B------:R-:W-:Y:S01]  /*48c0*/  @!UP1 UIADD3 UR40, UPT, UPT, UR7, 0x200, URZ ;  /* 0x0000020007289890 */ /* 0x000fe2000fffe0ff */
[----:B------:R-:W-:Y:S01]  /*48d0*/  @!P4 IMAD.MOV.U32 R0, RZ, RZ, 0x1000 ;  /* 0x00001000ff00c424 */ /* 0x000fe200078e00ff */
[----:B------:R-:W-:Y:S01]  /*48e0*/  UMOV UR44, UR36 ;  /* 0x00000024002c7c82 */ /* 0x000fe20008000000 */
[----:B------:R-:W-:Y:S01]  /*48f0*/  @!UP1 UIADD3 UR10, UPT, UPT, UR42, 0x40, URZ ;  /* 0x000000402a0a9890 */ /* 0x000fe2000fffe0ff */
[----:B------:R-:W-:Y:S01]  /*4900*/  @!P4 IADD3 R9, P0, PT, R36, 0x580, RZ ;  /* 0x000005802409c810 */ /* 0x000fe20007f1e0ff */
[----:B------:R-:W-:Y:S01]  /*4910*/  UMOV UR11, UR43 ;  /* 0x0000002b000b7c82 */ /* 0x000fe20008000000 */
[----:B------:R-:W-:Y:S01]  /*4920*/  UMOV UR12, UR36 ;  /* 0x00000024000c7c82 */ /* 0x000fe20008000000 */
[----:B------:R-:W-:Y:S01]  /*4930*/  IMAD.U32 R10, RZ, RZ, UR9 ;  /* 0x00000009ff0a7e24 */ /* 0x000fe2000f8e00ff */
[----:B------:R-:W-:Y:S01]  /*4940*/  UMOV UR9, UR41 ;  /* 0x0000002900097c82 */ /* 0x000fe20008000000 */
[----:B------:R-:W-:Y:S01]  /*4950*/  IMAD.U32 R11, RZ, RZ, UR8 ;  /* 0x00000008ff0b7e24 */ /* 0x000fe2000f8e00ff */
[----:B------:R-:W-:Y:S02]  /*4960*/  @!UP1 UIADD3 UR8, UPT, UPT, UR7, 0xa00, URZ ;  /* 0x00000a0007089890 */ /* 0x000fe4000fffe0ff */
[----:B------:R-:W-:Y:S01]  /*4970*/  @!P4 R2UR UR18, R10 ;  /* 0x000000000a12c2ca */ /* 0x000fe200000e0000 */
[----:B------:R-:W-:Y:S01]  /*4980*/  VOTEU.ALL UP1, P4 ;  /* 0x0000000000ff7886 */ /* 0x000fe20002020000 */
[----:B------:R-:W-:Y:S01]  /*4990*/  @!P4 R2UR UR19, R11 ;  /* 0x000000000b13c2ca */ /* 0x000fe200000e0000 */
[----:B------:R-:W-:Y:S11]  /*49a0*/  UPRMT UR14, UR37, 0x654, UR41 ;  /* 0x00000654250e7896 */ /* 0x000ff60008000029 */
[----:B------:R-:W-:Y:S01]  /*49b0*/  @!UPT UIADD3 URZ, UPT, UPT, URZ, URZ, URZ ;  /* 0x000000fffffff290 */ /* 0x000fe2000fffe0ff */
[----:B------:R2:W-:Y:S01]  /*49c0*/  @!UP2 UTMALDG.3D [UR40], [UR18], desc[UR16] ;  /* 0x000010281200a5b4 */ /* 0x0005e20008011000 */
[----:B------:R2:W-:Y:S01]  /*49d0*/  @!UP1 UTMALDG.3D [UR8], [UR18], desc[UR16] ;  /* 0x00001008120095b4 */ /* 0x0005e20008011000 */
[----:B------:R4:W-:Y:S01]  /*49e0*/  @!P4 SYNCS.ARRIVE.TRANS64.RED.A0TR RZ, [UR7+0x40], R0 ;  /* 0x00004000ffffc9a7 */ /* 0x0009e20008300407 */
[----:B------:R-:W-:Y:S01]  /*49f0*/  SYNCS.ARRIVE.TRANS64.RED.A1T0 RZ, [UR14], RZ ;  /* 0x000000ffffff79a7 */ /* 0x000fe2000810040e */
[----:B----4-:R-:W-:Y:S01]  /*4a00*/  @!P4 IMAD.X R0, RZ, RZ, R37, P0 ;  /* 0x000000ffff00c224 */ /* 0x010fe200000e0625 */
[----:B------:R-:W4:Y:S02]  /*4a10*/  SYNCS.PHASECHK.TRANS64.TRYWAIT P2, [UR7+0x68], R12 ;  /* 0x0000680cff0075a7 */ /* 0x000f240008041107 */
[----:B--2-4-:R-:W-:Y:S05]  /*4a20*/  @!P2 BRA `(.L_x_93) ;  /* 0x000000440070a947 */ /* 0x014fea0003800000 */
.L_x_184:
        /* <DEDUP_REMOVED lines=8> */
[----:B------:R-:W-:Y:S01]  /*4ab0*/  @!UP1 UIADD3 UR32, UPT, UPT, UR7, 0x1200, URZ ;  /* 0x0000120007209890 */ /* 0x000fe2000fffe0ff */
[----:B------:R-:W-:Y:S01]  /*4ac0*/  @!P4 IADD3 R21, P0, PT, R36, 0x580, RZ ;  /* 0x000005802415c810 */ /* 0x000fe20007f1e0ff */
[----:B------:R-:W-:Y:S01]  /*4ad0*/  UMOV UR35, UR43 ;  /* 0x0000002b00237c82 */ /* 0x000fe20008000000 */
[----:B------:R-:W-:Y:S02]  /*4ae0*/  @!UP1 UIADD3 UR10, UPT, UPT, UR42, 0x50, URZ ;  /* 0x000000502a0a9890 */ /* 0x000fe4000fffe0ff */
[----:B------:R-:W-:Y:S01]  /*4af0*/  IMAD.U32 R10, RZ, RZ, UR9 ;  /* 0x00000009ff0a7e24 */ /* 0x000fe2000f8e00ff */
[----:B------:R-:W-:Y:S01]  /*4b00*/  UMOV UR9, UR33 ;  /* 0x0000002100097c82 */ /* 0x000fe20008000000 */
[----:B------:R-:W-:Y:S01]  /*4b10*/  IMAD.U32 R11, RZ, RZ, UR8 ;  /* 0x00000008ff0b7e24 */ /* 0x000fe2000f8e00ff */
[----:B------:R-:W-:Y:S01]  /*4b20*/  @!UP1 UIADD3 UR8, UPT, UPT, UR7, 0x1a00, URZ ;  /* 0x00001a0007089890 */ /* 0x000fe2000fffe0ff */
[----:B------:R-:W-:Y:S01]  /*4b30*/  @!P4 IMAD.X R20, RZ, RZ, R37, P0 ;  /* 0x000000ffff14c224 */ /* 0x000fe200000e0625 */
[----:B------:R-:W-:Y:S01]  /*4b40*/  @!P4 R2UR UR18, R10 ;  /* 0x000000000a12c2ca */ /* 0x000fe200000e0000 */
[----:B------:R-:W-:Y:S01]  /*4b50*/  VOTEU.ALL UP1, P4 ;  /* 0x0000000000ff7886 */ /* 0x000fe20002020000 */
[----:B------:R-:W-:Y:S01]  /*4b60*/  @!P4 R2UR UR19, R11 ;  /* 0x000000000b13c2ca */ /* 0x000fe200000e0000 */
[----:B------:R-:W-:Y:S01]  /*4b70*/  UMOV UR11, UR43 ;  /* 0x0000002b000b7c82 */ /* 0x000fe20008000000 */
[----:B------:R-:W-:Y:S01]  /*4b80*/  UMOV UR12, UR36 ;  /* 0x00000024000c7c82 */ /* 0x000fe20008000000 */
[----:B------:R-:W-:Y:S10]  /*4b90*/  UPRMT UR14, UR37, 0x654, UR33 ;  /* 0x00000654250e7896 */ /* 0x000ff40008000021 */
[----:B------:R2:W-:Y:S01]  /*4ba0*/  @!UP2 UTMALDG.3D [UR32], [UR18], desc[UR16] ;  /* 0x000010201200a5b4 */ /* 0x0005e20008011000 */
[----:B------:R2:W-:Y:S01]  /*4bb0*/  @!UP1 UTMALDG.3D [UR8], [UR18], desc[UR16] ;  /* 0x00001008120095b4 */ /* 0x0005e20008011000 */
[----:B------:R2:W-:Y:S01]  /*4bc0*/  @!P4 SYNCS.ARRIVE.TRANS64.RED.A0TR RZ, [UR7+0x48], R0 ;  /* 0x00004800ffffc9a7 */ /* 0x0005e20008300407 */
[----:B------:R-:W-:Y:S01]  /*4bd0*/  SYNCS.ARRIVE.TRANS64.RED.A1T0 RZ, [UR14], RZ ;  /* 0x000000ffffff79a7 */ /* 0x000fe2000810040e */
[----:B------:R-:W4:Y:S02]  /*4be0*/  SYNCS.PHASECHK.TRANS64.TRYWAIT P2, [UR7+0x70], R12 ;  /* 0x0000700cff0075a7 */ /* 0x000f240008041107 */
[----:B--2-4-:R-:W-:Y:S05]  /*4bf0*/  @!P2 BRA `(.L_x_94) ;  /* 0x000000440014a947 */ /* 0x014fea0003800000 */
.L_x_186:
[----:B------:R-:W2:Y:S01]  /*4c00*/  LDC.64 R14, c[0x0][0xb10] ;  /* 0x0002c400ff0e7b82 */ /* 0x000ea20000000a00 */
[----:B------:R-:W-:Y:S01]  /*4c10*/  @!P4 R2UR UR9, R21 ;  /* 0x000000001509c2ca */ /* 0x000fe200000e0000 */
[----:B------:R-:W-:Y:S01]  /*4c20*/  VOTEU.ALL UP1, P4 ;  /* 0x0000000000ff7886 */ /* 0x000fe20002020000 */
[----:B------:R-:W-:Y:S01]  /*4c30*/  @!P4 R2UR UR8, R20 ;  /* 0x000000001408c2ca */ /* 0x000fe200000e0000 */
[----:B------:R-:W-:Y:S01]  /*4c40*/  VOTEU.ALL UP2, P4 ;  /* 0x0000000000ff7886 */ /* 0x000fe20002040000 */
[----:B------:R-:W-:Y:S03]  /*4c50*/  UMOV UR16, 0x0 ;  /* 0x0000000000107882 */ /* 0x000fe60000000000 */
[----:B------:R-:W4:Y:S01]  /*4c60*/  LDC.64 R10, c[0x0][0xb18] ;  /* 0x0002c600ff0a7b82 */ /* 0x000f220000000a00 */
[----:B------:R-:W-:Y:S01]  /*4c70*/  @!UP1 UIADD3 UR26, UPT, UPT, UR42, 0x20, URZ ;  /* 0x000000202a1a9890 */ /* 0x000fe2000fffe0ff */
[----:B------:R-:W-:Y:S01]  /*4c80*/  @P3 SHF.R.U32.HI R24, RZ, 0x10, R29 ;  /* 0x00000010ff183819 */ /* 0x000fe2000001161d */
[----:B------:R-:W-:Y:S01]  /*4c90*/  @!UP1 UIADD3 UR24, UPT, UPT, UR7, 0x2200, URZ ;  /* 0x0000220007189890 */ /* 0x000fe2000fffe0ff */
[----:B------:R-:W-:Y:S01]  /*4ca0*/  VIADD R27, R27, 0x1 ;  /* 0x000000011b1b7836 */ /* 0x000fe20000000000 */
[----:B------:R-:W-:Y:S03]  /*4cb0*/  UMOV UR17, 0x10000000 ;  /* 0x1000000000117882 */ /* 0x000fe60000000000 */
[----:B------:R-:W5:Y:S01]  /*4cc0*/  @!P1 LDC R0, c[0x0][0xb20] ;  /* 0x0002c800ff009b82 */ /* 0x000f620000000800 */
[----:B------:R-:W-:Y:S01]  /*4cd0*/  UMOV UR27, UR43 ;  /* 0x0000002b001b7c82 */ /* 0x000fe20008000000 */
[----:B------:R-:W-:Y:S01]  /*4ce0*/  IMAD.U32 R20, RZ, RZ, UR9 ;  /* 0x00000009ff147e24 */ /* 0x000fe2000f8e00ff */
[----:B------:R-:W-:Y:S05]  /*4cf0*/  UMOV UR28, UR36 ;  /* 0x00000024001c7c82 */ /* 0x000fea0008000000 */
[----:B-1----:R-:W1:Y:S01]  /*4d00*/  @!P1 LDC R3, c[0x0][0xb0c] ;  /* 0x0002c300ff039b82 */ /* 0x002e620000000800 */
[----:B------:R-:W-:Y:S01]  /*4d10*/  IMAD.U32 R21, RZ, RZ, UR8 ;  /* 0x00000008ff157e24 */ /* 0x000fe2000f8e00ff */
[----:B------:R-:W-:Y:S01]  /*4d20*/  @!UP1 UIADD3 UR10, UPT, UPT, UR42, 0x60, URZ ;  /* 0x000000602a0a9890 */ /* 0x000fe2000fffe0ff */
[----:B------:R-:W-:Y:S01]  /*4d30*/  @!P4 R2UR UR18, R20 ;  /* 0x000000001412c2ca */ /* 0x000fe200000e0000 */
[----:B------:R-:W-:Y:S01]  /*4d40*/  @!UP1 UIADD3 UR8, UPT, UPT, UR7, 0x2a00, URZ ;  /* 0x00002a0007089890 */ /* 0x000fe2000fffe0ff */
[----:B------:R-:W-:Y:S01]  /*4d50*/  @!P4 IMAD.MOV.U32 R20, RZ, RZ, 0x1000 ;  /* 0x00001000ff14c424 */ /* 0x000fe200078e00ff */
[----:B------:R-:W-:Y:S01]  /*4d60*/  @!P4 R2UR UR19, R21 ;  /* 0x000000001513c2ca */ /* 0x000fe200000e0000 */
[----:B------:R-:W-:Y:S01]  /*4d70*/  VOTEU.ALL UP1, P4 ;  /* 0x0000000000ff7886 */ /* 0x000fe20002020000 */
[----:B------:R-:W-:Y:S01]  /*4d80*/  UMOV UR9, UR25 ;  /* 0x0000001900097c82 */ /* 0x000fe20008000000 */
[----:B------:R-:W-:Y:S01]  /*4d90*/  UMOV UR11, UR43 ;  /* 0x0000002b000b7c82 */ /* 0x000fe20008000000 */
[----:B------:R-:W-:Y:S01]  /*4da0*/  UMOV UR12, UR36 ;  /* 0x00000024000c7c82 */ /* 0x000fe20008000000 */
[----:B------:R-:W-:Y:S08]  /*4db0*/  UPRMT UR14, UR37, 0x654, UR25 ;  /* 0x00000654250e7896 */ /* 0x000ff00008000019 */
[----:B------:R1:W-:Y:S02]  /*4dc0*/  @!UP2 UTMALDG.3D [UR24], [UR18], desc[UR16] ;  /* 0x000010181200a5b4 */ /* 0x0003e40008011000 */
[----:B-1----:R-:W-:Y:S01]  /*4dd0*/  @!P1 ISETP.NE.AND P2, PT, R3, 0x1, PT ;  /* 0x000000010300980c */ /* 0x002fe20003f45270 */
[C---:B--2---:R-:W-:Y:S01]  /*4de0*/  @!P1 IMAD.HI.U32 R14, R13.reuse, R14, RZ ;  /* 0x0000000e0d0e9227 */ /* 0x044fe200078e00ff */
[----:B----4-:R-:W-:Y:S01]  /*4df0*/  @!P1 ISETP.NE.AND P0, PT, R10, 0x1, PT ;  /* 0x000000010a00980c */ /* 0x010fe20003f05270 */
[----:B------:R1:W-:Y:S01]  /*4e00*/  @!UP1 UTMALDG.3D [UR8], [UR18], desc[UR16] ;  /* 0x00001008120095b4 */ /* 0x0003e20008011000 */
[----:B------:R1:W-:Y:S01]  /*4e10*/  @!P4 SYNCS.ARRIVE.TRANS64.RED.A0TR RZ, [UR7+0x50], R20 ;  /* 0x00005014ffffc9a7 */ /* 0x0003e20008300407 */
[C---:B------:R-:W-:Y:S01]  /*4e20*/  @!P1 IMAD.HI.U32 R11, R8.reuse, R11, RZ ;  /* 0x0000000b080b9227 */ /* 0x040fe200078e00ff */
[----:B------:R-:W-:Y:S04]  /*4e30*/  @!P1 SHF.R.U32.HI R14, RZ, R15, R14 ;  /* 0x0000000fff0e9219 */ /* 0x000fe8000001160e */
[----:B-----5:R-:W-:Y:S02]  /*4e40*/  @!P1 SHF.R.U32.HI R9, RZ, R0, R11 ;  /* 0x00000000ff099219 */ /* 0x020fe4000001160b */
[----:B------:R-:W-:Y:S02]  /*4e50*/  @!P1 SEL R14, R13, R14, !P2 ;  /* 0x0000000e0d0e9207 */ /* 0x000fe40005000000 */
[----:B------:R-:W-:Y:S05]  /*4e60*/  @!P1 SEL R9, R8, R9, !P0 ;  /* 0x0000000908099207 */ /* 0x000fea0004000000 */
[----:B------:R-:W-:Y:S01]  /*4e70*/  @!P1 IMAD.IADD R0, R9, 0x1, -R14 ;  /* 0x0000000109009824 */ /* 0x000fe200078e0a0e */
[----:B------:R-:W-:Y:S01]  /*4e80*/  SYNCS.ARRIVE.TRANS64.RED.A1T0 RZ, [UR14], RZ ;  /* 0x000000ffffff79a7 */ /* 0x000fe2000810040e */
[----:B------:R-:W-:Y:S02]  /*4e90*/  @!P1 IMAD.IADD R9, R14, 0x1, -R9 ;  /* 0x000000010e099824 */ /* 0x000fe400078e0a09 */
[----:B------:R-:W-:Y:S02]  /*4ea0*/  @!P1 IMAD R13, R0, R3, R13 ;  /* 0x00000003000d9224 */ /* 0x000fe400078e020d */
[----:B------:R-:W-:Y:S01]  /*4eb0*/  @!P1 IMAD R8, R9, R10, R8 ;  /* 0x0000000a09089224 */ /* 0x000fe200078e0208 */
[----:B------:R-:W2:Y:S02]  /*4ec0*/  SYNCS.PHASECHK.TRANS64.TRYWAIT P5, [UR7+0x78], R12 ;  /* 0x0000780cff0075a7 */ /* 0x000ea400080a1107 */
[----:B-12---:R-:W-:Y:S05]  /*4ed0*/  @!P5 BRA `(.L_x_95) ;  /* 0x000000400074d947 */ /* 0x006fea0003800000 */
.L_x_188:
[----:B-1----:R-:W-:Y:S01]  /*4ee0*/  @!P4 IADD3 R3, P0, PT, R36, 0x580, RZ ;  /* 0x000005802403c810 */ /* 0x002fe20007f1e0ff */
[----:B------:R-:W-:Y:S01]  /*4ef0*/  VOTEU.ALL UP1, P4 ;  /* 0x0000000000ff7886 */ /* 0x000fe20002020000 */
[----:B------:R-:W-:Y:S01]  /*4f00*/  VOTEU.ALL UP2, P4 ;  /* 0x0000000000ff7886 */ /* 0x000fe20002040000 */
[----:B------:R-:W-:Y:S01]  /*4f10*/  UMOV UR14, 0x0 ;  /* 0x00000000000e7882 */ /* 0x000fe20000000000 */
[----:B------:R-:W-:Y:S01]  /*4f20*/  @!P4 R2UR UR9, R3 ;  /* 0x000000000309c2ca */ /* 0x000fe200000e0000 */
[----:B------:R-:W-:Y:S01]  /*4f30*/  @!P4 IMAD.X R0, RZ, RZ, R37, P0 ;  /* 0x000000ffff00c224 */ /* 0x000fe200000e0625 */
[----:B------:R-:W-:Y:S01]  /*4f40*/  @!UP1 UIADD3 UR17, UPT, UPT, UR7, 0x58, URZ ;  /* 0x0000005807119890 */ /* 0x000fe2000fffe0ff */
[----:B------:R-:W-:Y:S01]  /*4f50*/  ISETP.NE.AND P0, PT, R27, 0x2, PT ;  /* 0x000000021b00780c */ /* 0x000fe20003f05270 */
[----:B------:R-:W-:Y:S01]  /*4f60*/  @!UP1 UIADD3 UR18, UPT, UPT, UR42, 0x30, URZ ;  /* 0x000000302a129890 */ /* 0x000fe2000fffe0ff */
[----:B------:R-:W-:Y:S01]  /*4f70*/  LOP3.LUT R32, R32, 0x1, RZ, 0x3c, !PT ;  /* 0x0000000120207812 */ /* 0x000fe200078e3cff */
[----:B------:R-:W-:Y:S01]  /*4f80*/  @!UP1 UIADD3 UR16, UPT, UPT, UR7, 0x3200, URZ ;  /* 0x0000320007109890 */ /* 0x000fe2000fffe0ff */
[----:B------:R-:W-:Y:S01]  /*4f90*/  @!P4 R2UR UR8, R0 ;  /* 0x000000000008c2ca */ /* 0x000fe200000e0000 */
[----:B------:R-:W-:Y:S01]  /*4fa0*/  UMOV UR15, 0x10000000 ;  /* 0x10000000000f7882 */ /* 0x000fe20000000000 */
[----:B------:R-:W-:Y:S01]  /*4fb0*/  UMOV UR19, UR43 ;  /* 0x0000002b00137c82 */ /* 0x000fe20008000000 */
[----:B------:R-:W-:Y:S01]  /*4fc0*/  UMOV UR20, UR36 ;  /* 0x0000002400147c82 */ /* 0x000fe20008000000 */
[----:B------:R-:W-:Y:S01]  /*4fd0*/  @!UP1 UIADD3 UR10, UPT, UPT, UR42, 0x70, URZ ;  /* 0x000000702a0a9890 */ /* 0x000fe2000fffe0ff */
[----:B------:R-:W-:Y:S01]  /*4fe0*/  SEL R0, RZ, 0x1, P0 ;  /* 0x00000001ff007807 */ /* 0x000fe20000000000 */
[----:B------:R-:W-:Y:S01]  /*4ff0*/  IMAD.U32 R10, RZ, RZ, UR9 ;  /* 0x00000009ff0a7e24 */ /* 0x000fe2000f8e00ff */
[----:B------:R-:W-:Y:S01]  /*5000*/  UMOV UR11, UR43 ;  /* 0x0000002b000b7c82 */ /* 0x000fe20008000000 */
[----:B------:R-:W-:Y:S01]  /*5010*/  UMOV UR12, UR36 ;  /* 0x00000024000c7c82 */ /* 0x000fe20008000000 */
[----:B------:R-:W-:Y:S01]  /*5020*/  UMOV UR9, UR17 ;  /* 0x0000001100097c82 */ /* 0x000fe20008000000 */
[----:B------:R-:W-:Y:S01]  /*5030*/  @P3 R2UR UR36, R24 ;  /* 0x00000000182432ca */ /* 0x000fe200000e0000 */
[----:B------:R-:W-:Y:S01]  /*5040*/  IMAD.IADD R20, R8, 0x1, R58 ;  /* 0x0000000108147824 */ /* 0x000fe200078e023a */
[----:B------:R-:W-:Y:S01]  /*5050*/  @!P4 R2UR UR22, R10 ;  /* 0x000000000a16c2ca */ /* 0x000fe200000e0000 */
[----:B------:R-:W-:Y:S01]  /*5060*/  IMAD.U32 R11, RZ, RZ, UR8 ;  /* 0x00000008ff0b7e24 */ /* 0x000fe2000f8e00ff */
[----:B------:R-:W-:Y:S01]  /*5070*/  @!UP1 UIADD3 UR8, UPT, UPT, UR7, 0x3a00, URZ ;  /* 0x00003a0007089890 */ /* 0x000fe2000fffe0ff */
[----:B------:R-:W-:Y:S01]  /*5080*/  LOP3.LUT R25, R25, R0, RZ, 0x3c, !PT ;  /* 0x0000000019197212 */ /* 0x000fe200078e3cff */
[----:B------:R-:W-:Y:S01]  /*5090*/  VOTEU.ALL UP1, P4 ;  /* 0x0000000000ff7886 */ /* 0x000fe20002020000 */
[----:B------:R-:W-:Y:S01]  /*50a0*/  IMAD.IADD R21, R13, 0x1, R60 ;  /* 0x000000010d157824 */ /* 0x000fe200078e023c */
[----:B------:R-:W-:Y:S02]  /*50b0*/  @!P4 R2UR UR23, R11 ;  /* 0x000000000b17c2ca */ /* 0x000fe400000e0000 */
[----:B------:R-:W-:Y:S11]  /*50c0*/  SEL R27, R27, RZ, P0 ;  /* 0x000000ff1b1b7207 */ /* 0x000ff60000000000 */
[----:B------:R2:W-:Y:S01]  /*50d0*/  @!UP2 UTMALDG.3D [UR16], [UR22], desc[UR14] ;  /* 0x00000e101600a5b4 */ /* 0x0005e20008011000 */
[----:B------:R2:W-:Y:S01]  /*50e0*/  @!UP1 UTMALDG.3D [UR8], [UR22], desc[UR14] ;  /* 0x00000e08160095b4 */ /* 0x0005e20008011000 */
[----:B------:R2:W-:Y:S01]  /*50f0*/  @!P4 SYNCS.ARRIVE.TRANS64.RED.A0TR RZ, [UR7+0x58], R23 ;  /* 0x00005817ffffc9a7 */ /* 0x0005e20008300407 */
[----:B------:R-:W-:Y:S01]  /*5100*/  UPLOP3.LUT UP1, UPT, UPT, UPT, UPT, 0x80, 0x8 ;  /* 0x000000000008789c */ /* 0x000fe20003f2f070 */
[----:B------:R-:W-:Y:S01]  /*5110*/  SYNCS.ARRIVE.TRANS64.RED.A1T0 RZ, [UR13], RZ ;  /* 0x000000ffffff79a7 */ /* 0x000fe2000810040d */
[----:B------:R-:W-:Y:S09]  /*5120*/  @P3 BRA `(.L_x_96) ;  /* 0xfffffff000303947 */ /* 0x000ff2000383ffff */
[----:B------:R-:W-:-:S04]  /*5130*/  SHF.L.U32 R3, R32, 0x1f, RZ ;  /* 0x0000001f20037819 */ /* 0x000fc800000006ff */
[----:B------:R-:W1:Y:S02]  /*5140*/  SYNCS.PHASECHK.TRANS64.TRYWAIT P0, [UR7+0x60], R3 ;  /* 0x00006003ff0075a7 */ /* 0x000e640008001107 */
[----:B-1----:R-:W-:Y:S05]  /*5150*/  @!P0 BRA `(.L_x_97) ;  /* 0x0000003c00ec8947 */ /* 0x002fea0003800000 */
.L_x_190:
[----:B------:R-:W4:Y:S02]  /*5160*/  SYNCS.PHASECHK.TRANS64.TRYWAIT P0, [UR7+0x68], R3 ;  /* 0x00006803ff0075a7 */ /* 0x000f240008001107 */
[----:B----4-:R-:W-:Y:S05]  /*5170*/  @!P0 BRA `(.L_x_98) ;  /* 0x0000003c00fc8947 */ /* 0x010fea0003800000 */
.L_x_192:
[----:B------:R-:W4:Y:S02]  /*5180*/  SYNCS.PHASECHK.TRANS64.TRYWAIT P0, [UR7+0x70], R3 ;  /* 0x00007003ff0075a7 */ /* 0x000f240008001107 */
[----:B----4-:R-:W-:Y:S05]  /*5190*/  @!P0 BRA `(.L_x_99) ;  /* 0x00000040000c8947 */ /* 0x010fea0003800000 */
.L_x_194:
[----:B-1----:R-:W-:-:S07]  /*51a0*/  MOV R0, UR7 ;  /* 0x0000000700007c02 */ /* 0x002fce0008000f00 */
.L_x_100:
[----:B-1----:R-:W-:-:S04]  /*51b0*/  SHF.L.U32 R3, R32, 0x1f, RZ ;  /* 0x0000001f20037819 */ /* 0x002fc800000006ff */
[----:B------:R1:W4:Y:S03]  /*51c0*/  SYNCS.PHASECHK.TRANS64.TRYWAIT P0, [R0+URZ+0x78], R3 ;  /* 0x00007803000075a7 */ /* 0x00032600080011ff */
[----:B----4-:R-:W-:Y:S05]  /*51d0*/  @!P0 NANOSLEEP.SYNCS 0x989680 ;  /* 0x009896800000895d */ /* 0x010fea0003900000 */
[----:B------:R-:W4:Y:S02]  /*51e0*/  @!P0 SYNCS.PHASECHK.TRANS64 P0, [R0+URZ+0x78], R3 ;  /* 0x00007803000085a7 */ /* 0x000f2400080010ff */
[----:B--2-4-:R-:W-:Y:S05]  /*51f0*/  @P0 EXIT ;  /* 0x000000000000094d */ /* 0x014fea0003800000 */
[----:B------:R-:W-:Y:S05]  /*5200*/  BRA `(.L_x_100) ;  /* 0xfffffffc00e87947 */ /* 0x000fea000383ffff */
.L_x_85:
[----:B------:R-:W-:-:S06]  /*5210*/  UISETP.GE.AND UP1, UPT, UR10, 0x4, UPT ;  /* 0x000000040a00788c */ /* 0x000fcc000bf26270 */
[----:B------:R-:W-:-:S13]  /*5220*/  PLOP3.LUT P0, PT, PT, PT, UP1, 0x80, 0x8 ;  /* 0x000000000008781c */ /* 0x000fda0003f0f018 */
[----:B------:R-:W-:Y:S05]  /*5230*/  @!P0 EXIT ;  /* 0x000000000000894d */ /* 0x000fea0003800000 */
[----:B------:R-:W-:Y:S01]  /*5240*/  BAR.SYNC.DEFER_BLOCKING 0x6, 0xa0 ;  /* 0x0182800000007b1d */ /* 0x000fe20000010000 */
[----:B------:R-:W-:Y:S02]  /*5250*/  IMAD.SHL.U32 R4, R66, 0x200000, RZ ;  /* 0x0020000042047824 */ /* 0x000fe400078e00ff */
[----:B------:R-:W-:Y:S02]  /*5260*/  HFMA2 R71, -RZ, RZ, 0, 5.9604644775390625e-08 ;  /* 0x00000001ff477431 */ /* 0x000fe400000001ff */
[C---:B------:R-:W-:Y:S01]  /*5270*/  IMAD.SHL.U32 R65, R72.reuse, 0x10, RZ ;  /* 0x0000001048417824 */ /* 0x040fe200078e00ff */
[----:B------:R-:W-:Y:S01]  /*5280*/  MOV R69, RZ ;  /* 0x000000ff00457202 */ /* 0x000fe20000000f00 */
[----:B------:R-:W-:Y:S01]  /*5290*/  IMAD.U32 R33, R72, 0x10000, RZ ;  /* 0x0001000048217824 */ /* 0x000fe200078e00ff */
[----:B------:R-:W-:Y:S01]  /*52a0*/  UMOV UR48, 0x400 ;  /* 0x0000040000307882 */ /* 0x000fe20000000000 */
[----:B------:R-:W1:Y:S01]  /*52b0*/  LDC R63, c[0x0][0x370] ;  /* 0x0000dc00ff3f7b82 */ /* 0x000e620000000800 */
[----:B------:R-:W-:Y:S01]  /*52c0*/  ULEA UR48, UR37, UR48, 0x18 ;  /* 0x0000003025307291 */ /* 0x000fe2000f8ec0ff */
[----:B------:R-:W-:Y:S01]  /*52d0*/  LOP3.LUT R4, R4, 0x200000, RZ, 0xc0, !PT ;  /* 0x0020000004047812 */ /* 0x000fe200078ec0ff */
[----:B------:R-:W-:Y:S01]  /*52e0*/  IMAD.SHL.U32 R64, R72, 0x2, RZ ;  /* 0x0000000248407824 */ /* 0x000fe200078e00ff */
[C---:B------:R-:W-:Y:S01]  /*52f0*/  LOP3.LUT R5, R65.reuse, 0x40, RZ, 0xc0, !PT ;  /* 0x0000004041057812 */ /* 0x040fe200078ec0ff */
[----:B------:R-:W-:Y:S01]  /*5300*/  IMAD.SHL.U32 R3, R66, 0x200, RZ ;  /* 0x0000020042037824 */ /* 0x000fe200078e00ff */
[----:B------:R-:W-:Y:S01]  /*5310*/  LOP3.LUT R2, R65, 0x5b0, RZ, 0xc0, !PT ;  /* 0x000005b041027812 */ /* 0x000fe200078ec0ff */
[----:B------:R-:W-:Y:S01]  /*5320*/  UIADD3 UR4, UPT, UPT, UR48, 0x200, URZ ;  /* 0x0000020030047890 */ /* 0x000fe2000fffe0ff */
[----:B------:R-:W2:Y:S01]  /*5330*/  LDC R28, c[0x0][0xb0c] ;  /* 0x0002c300ff1c7b82 */ /* 0x000ea20000000800 */
[----:B------:R-:W-:Y:S01]  /*5340*/  LOP3.LUT R33, R4, 0x400000, R33, 0xf8, !PT ;  /* 0x0040000004217812 */ /* 0x000fe200078ef821 */
[----:B------:R-:W-:Y:S01]  /*5350*/  IMAD.MOV.U32 R30, RZ, RZ, RZ ;  /* 0x000000ffff1e7224 */ /* 0x000fe200078e00ff */
[----:B------:R-:W-:Y:S01]  /*5360*/  LOP3.LUT R64, R5, 0x8, R64, 0xf8, !PT ;  /* 0x0000000805407812 */ /* 0x000fe200078ef840 */
[----:B------:R-:W-:Y:S01]  /*5370*/  IMAD.MOV.U32 R70, RZ, RZ, RZ ;  /* 0x000000ffff467224 */ /* 0x000fe200078e00ff */
[----:B------:R-:W-:Y:S01]  /*5380*/  LOP3.LUT R3, R2, 0x200, R3, 0xf8, !PT ;  /* 0x0000020002037812 */ /* 0x000fe200078ef803 */
[----:B------:R-:W-:Y:S01]  /*5390*/  IMAD.MOV.U32 R76, RZ, RZ, RZ ;  /* 0x000000ffff4c7224 */ /* 0x000fe200078e00ff */
[----:B------:R-:W-:Y:S01]  /*53a0*/  LOP3.LUT P0, RZ, R65, 0x40, RZ, 0xc0, !PT ;  /* 0x0000004041ff7812 */ /* 0x000fe2000780c0ff */
[----:B------:R-:W3:Y:S01]  /*53b0*/  LDC R61, c[0x0][0xb20] ;  /* 0x0002c800ff3d7b82 */ /* 0x000ee20000000800 */
[----:B------:R-:W4:Y:S01]  /*53c0*/  LDS R0, [UR48+0x140] ;  /* 0x00014030ff007984 */ /* 0x000f220008000800 */
[----:B------:R-:W-:Y:S01]  /*53d0*/  LOP3.LUT R64, R3, R64, RZ, 0xfc, !PT ;  /* 0x0000004003407212 */ /* 0x000fe200078efcff */
[----:B------:R-:W-:Y:S01]  /*53e0*/  IMAD.U32 R67, RZ, RZ, UR4 ;  /* 0x00000004ff437e24 */ /* 0x000fe2000f8e00ff */
[----:B------:R-:W-:Y:S01]  /*53f0*/  LOP3.LUT R72, R72, 0x60, RZ, 0xc0, !PT ;  /* 0x0000006048487812 */ /* 0x000fe200078ec0ff */
[----:B------:R-:W1:Y:S03]  /*5400*/  LDCU.64 UR52, c[0x0][0x348] ;  /* 0x00006900ff3477ac */ /* 0x000e660008000a00 */
[----:B------:R-:W1:Y:S01]  /*5410*/  LDC R27, c[0x0][0xb30] ;  /* 0x0002cc00ff1b7b82 */ /* 0x000e620000000800 */
[----:B------:R-:W1:Y:S01]  /*5420*/  LDCU.64 UR38, c[0x0][0x888] ;  /* 0x00011100ff2677ac */ /* 0x000e620008000a00 */
[----:B------:R-:W1:Y:S06]  /*5430*/  LDCU.64 UR44, c[0x0][0x890] ;  /* 0x00011200ff2c77ac */ /* 0x000e6c0008000a00 */
[----:B------:R-:W1:Y:S01]  /*5440*/  LDC.64 R56, c[0x0][0xb10] ;  /* 0x0002c400ff387b82 */ /* 0x000e620000000a00 */
[----:B------:R-:W-:Y:S01]  /*5450*/  UMOV UR49, URZ ;  /* 0x000000ff00317c82 */ /* 0x000fe20008000000 */
[----:B------:R-:W-:-:S06]  /*5460*/  UMOV UR51, URZ ;  /* 0x000000ff00337c82 */ /* 0x000fcc0008000000 */
[----:B------:R-:W1:Y:S08]  /*5470*/  LDC.64 R24, c[0x0][0xb18] ;  /* 0x0002c600ff187b82 */ /* 0x000e700000000a00 */
[----:B------:R-:W1:Y:S08]  /*5480*/  LDC.64 R22, c[0x0][0xb28] ;  /* 0x0002ca00ff167b82 */ /* 0x000e700000000a00 */
[----:B------:R-:W1:Y:S01]  /*5490*/  LDC.64 R54, c[0x0][0x8b0] ;  /* 0x00022c00ff367b82 */ /* 0x000e620000000a00 */
[----:B----4-:R-:W-:Y:S01]  /*54a0*/  IMAD.IADD R33, R0, 0x1, R33 ;  /* 0x0000000100217824 */ /* 0x010fe200078e0221 */
[----:B------:R-:W-:-:S06]  /*54b0*/  P2R R0, PR, RZ, 0x1 ;  /* 0x00000001ff007803 */ /* 0x000fcc0000000000 */
[----:B------:R-:W4:Y:S08]  /*54c0*/  LDC.64 R52, c[0x0][0x8a8] ;  /* 0x00022a00ff347b82 */ /* 0x000f300000000a00 */
[----:B--23--:R-:W1:Y:S02]  /*54d0*/  LDC R62, c[0x0][0x374] ;  /* 0x0000dd00ff3e7b82 */ /* 0x00ce640000000800 */
.L_x_144:
[C---:B------:R-:W-:Y:S02]  /*54e0*/  LEA R0, R76.reuse, UR48, 0x3 ;  /* 0x000000304c007c11 */ /* 0x040fe4000f8e18ff */
[----:B------:R-:W-:Y:S02]  /*54f0*/  SHF.L.U32 R3, R69, 0x1f, RZ ;  /* 0x0000001f45037819 */ /* 0x000fe400000006ff */
[----:B------:R-:W-:Y:S02]  /*5500*/  LEA R16, R76, UR48, 0x4 ;  /* 0x000000304c107c11 */ /* 0x000fe4000f8e20ff */
[----:B--2---:R-:W2:Y:S02]  /*5510*/  SYNCS.PHASECHK.TRANS64.TRYWAIT P0, [R0+URZ+0x90], R3 ;  /* 0x00009003000075a7 */ /* 0x004ea400080011ff */
[----:B--2---:R-:W-:Y:S05]  /*5520*/  @!P0 BRA `(.L_x_101) ;  /* 0x0000003c00408947 */ /* 0x004fea0003800000 */
.L_x_195:
[----:B------:R-:W3:Y:S01]  /*5530*/  LDC.64 R12, c[0x0][0xb10] ;  /* 0x0002c400ff0c7b82 */ /* 0x000ee20000000a00 */
[----:B------:R-:W4:Y:S01]  /*5540*/  LDS.128 R16, [R16+0x120] ;  /* 0x0001200010107984 */ /* 0x000f220000000c00 */
[----:B-1----:R-:W-:Y:S01]  /*5550*/  ISETP.NE.AND P1, PT, R27, 0x1, PT ;  /* 0x000000011b00780c */ /* 0x002fe20003f25270 */
[----:B--2---:R-:W-:Y:S01]  /*5560*/  VIADD R0, R0, 0xa0 ;  /* 0x000000a000007836 */ /* 0x004fe20000000000 */
[----:B------:R-:W-:Y:S04]  /*5570*/  ISETP.GE.AND P0, PT, R26, 0x1, PT ;  /* 0x000000011a00780c */ /* 0x000fe80003f06270 */
[----:B------:R-:W1:Y:S01]  /*5580*/  LDC.64 R10, c[0x0][0xb18] ;  /* 0x0002c600ff0a7b82 */ /* 0x000e620000000a00 */
[----:B------:R-:W-:Y:S01]  /*5590*/  PRMT R0, RZ, 0x654, R0 ;  /* 0x00000654ff007816 */ /* 0x000fe20000000000 */
[----:B------:R-:W-:Y:S01]  /*55a0*/  @!PT LDS RZ, [RZ] ;  /* 0x00000000fffff984 */ /* 0x000fe20000000800 */
[----:B------:R-:W-:Y:S01]  /*55b0*/  @!PT LDS RZ, [RZ] ;  /* 0x00000000fffff984 */ /* 0x000fe20000000800 */
[----:B------:R-:W-:Y:S01]  /*55c0*/  @!PT LDS RZ, [RZ] ;  /* 0x00000000fffff984 */ /* 0x000fe20000000800 */
[----:B------:R-:W-:Y:S01]  /*55d0*/  @!PT LDS RZ, [RZ] ;  /* 0x00000000fffff984 */ /* 0x000fe20000000800 */
[----:B------:R2:W-:Y:S06]  /*55e0*/  MEMBAR.ALL.CTA ;  /* 0x0000000000007992 */ /* 0x0005ec0000008000 */
[----:B--2---:R-:W2:Y:S01]  /*55f0*/  FENCE.VIEW.ASYNC.S ;  /* 0x00000000000073c6 */ /* 0x004ea20000000000 */
[----:B------:R-:W1:Y:S08]  /*5600*/  @!P1 LDC R14, c[0x0][0xb20] ;  /* 0x0002c800ff0e9b82 */ /* 0x000e700000000800 */
[----:B------:R-:W1:Y:S01]  /*5610*/  @!P1 LDC R9, c[0x0][0xb0c] ;  /* 0x0002c300ff099b82 */ /* 0x000e620000000800 */
[----:B--2---:R2:W-:Y:S01]  /*5620*/  SYNCS.ARRIVE.TRANS64.RED.A1T0 RZ, [R0+URZ], RZ ;  /* 0x000000ff00ff79a7 */ /* 0x0045e200081004ff */
[----:B----4-:R-:W-:Y:S04]  /*5630*/  LOP3.LUT P4, RZ, R18, 0x1, RZ, 0xc0, !PT ;  /* 0x0000000112ff7812 */ /* 0x010fe8000788c0ff */
[----:B------:R-:W-:Y:S09]  /*5640*/  P2R R73, PR, RZ, 0x10 ;  /* 0x00000010ff497803 */ /* 0x000ff20000000000 */
[----:B------:R-:W-:Y:S02]  /*5650*/  @P4 MOV R31, R16 ;  /* 0x00000010001f4202 */ /* 0x000fe40000000f00 */
[----:B------:R-:W-:Y:S01]  /*5660*/  @P4 LOP3.LUT R29, R17, 0xffff, RZ, 0xc0, !PT ;  /* 0x0000ffff111d4812 */ /* 0x000fe200078ec0ff */
[----:B--23--:R-:W-:Y:S06]  /*5670*/  @!P0 BRA `(.L_x_102) ;  /* 0x0000000000a48947 */ /* 0x00cfec0003800000 */
[----:B------:R-:W-:Y:S01]  /*5680*/  IMAD.HI.U32 R36, R62, R25, RZ ;  /* 0x000000193e247227 */ /* 0x000fe200078e00ff */
[----:B------:R-:W-:Y:S02]  /*5690*/  ISETP.NE.AND P0, PT, R24, 0x1, PT ;  /* 0x000000011800780c */ /* 0x000fe40003f05270 */
[----:B------:R-:W-:Y:S01]  /*56a0*/  ISETP.NE.AND P2, PT, R26, 0x1, PT ;  /* 0x000000011a00780c */ /* 0x000fe20003f45270 */
[-C--:B------:R-:W-:Y:S01]  /*56b0*/  IMAD.HI.U32 R34, R63, R56.reuse, RZ ;  /* 0x000000383f227227 */ /* 0x080fe200078e00ff */
[----:B------:R-:W-:Y:S02]  /*56c0*/  SHF.R.U32.HI R37, RZ, R61, R36 ;  /* 0x0000003dff257219 */ /* 0x000fe40000011624 */
[----:B------:R-:W-:Y:S01]  /*56d0*/  ISETP.NE.AND P3, PT, R28, 0x1, PT ;  /* 0x000000011c00780c */ /* 0x000fe20003f65270 */
[----:B------:R-:W-:Y:S01]  /*56e0*/  IMAD.HI.U32 R40, R29, R25, RZ ;  /* 0x000000191d287227 */ /* 0x000fe200078e00ff */
[----:B------:R-:W-:Y:S02]  /*56f0*/  SHF.R.U32.HI R34, RZ, R57, R34 ;  /* 0x00000039ff227219 */ /* 0x000fe40000011622 */
[----:B------:R-:W-:Y:S01]  /*5700*/  SEL R3, R62, R37, !P0 ;  /* 0x000000253e037207 */ /* 0x000fe20004000000 */
[----:B------:R-:W-:Y:S01]  /*5710*/  IMAD.HI.U32 R38, R31, R56, RZ ;  /* 0x000000381f267227 */ /* 0x000fe200078e00ff */
[----:B------:R-:W-:Y:S03]  /*5720*/  SEL R7, R63, R34, !P3 ;  /* 0x000000223f077207 */ /* 0x000fe60005800000 */
[-C--:B------:R-:W-:Y:S01]  /*5730*/  IMAD.HI.U32 R34, R3, R22.reuse, RZ ;  /* 0x0000001603227227 */ /* 0x080fe200078e00ff */
[----:B------:R-:W-:Y:S03]  /*5740*/  SHF.R.U32.HI R38, RZ, R57, R38 ;  /* 0x00000039ff267219 */ /* 0x000fe60000011626 */
[----:B------:R-:W-:Y:S01]  /*5750*/  IMAD.HI.U32 R36, R7, R22, RZ ;  /* 0x0000001607247227 */ /* 0x000fe200078e00ff */
[----:B------:R-:W-:Y:S02]  /*5760*/  @P2 SHF.R.U32.HI R3, RZ, R23, R34 ;  /* 0x00000017ff032219 */ /* 0x000fe40000011622 */
[----:B------:R-:W-:Y:S02]  /*5770*/  SHF.R.U32.HI R34, RZ, R61, R40 ;  /* 0x0000003dff227219 */ /* 0x000fe40000011628 */
[----:B------:R-:W-:Y:S01]  /*5780*/  @P2 SHF.R.U32.HI R7, RZ, R23, R36 ;  /* 0x00000017ff072219 */ /* 0x000fe20000011624 */
[C---:B------:R-:W-:Y:S01]  /*5790*/  IMAD R2, R26.reuse, R3, RZ ;  /* 0x000000031a027224 */ /* 0x040fe200078e02ff */
[----:B------:R-:W-:Y:S02]  /*57a0*/  SEL R5, R29, R34, !P0 ;  /* 0x000000221d057207 */ /* 0x000fe40004000000 */
[----:B------:R-:W-:Y:S01]  /*57b0*/  SEL R3, R31, R38, !P3 ;  /* 0x000000261f037207 */ /* 0x000fe20005800000 */
[----:B------:R-:W-:Y:S01]  /*57c0*/  IMAD R4, R26, R7, RZ ;  /* 0x000000071a047224 */ /* 0x000fe200078e02ff */
[C---:B------:R-:W-:Y:S01]  /*57d0*/  ISETP.GE.AND P0, PT, R5.reuse, R2, PT ;  /* 0x000000020500720c */ /* 0x040fe20003f06270 */
[----:B------:R-:W-:Y:S03]  /*57e0*/  IMAD.HI.U32 R6, R5, R22, RZ ;  /* 0x0000001605067227 */ /* 0x000fe600078e00ff */
[----:B------:R-:W-:Y:S01]  /*57f0*/  ISETP.GE.OR P0, PT, R3, R4, P0 ;  /* 0x000000040300720c */ /* 0x000fe20000706670 */
[----:B------:R-:W-:Y:S01]  /*5800*/  IMAD.MOV R4, RZ, RZ, -R3 ;  /* 0x000000ffff047224 */ /* 0x000fe200078e0a03 */
[-C--:B------:R-:W-:Y:S03]  /*5810*/  SHF.R.U32.HI R6, RZ, R23.reuse, R6 ;  /* 0x00000017ff067219 */ /* 0x080fe60000011606 */
[----:B------:R-:W-:Y:S01]  /*5820*/  IMAD R31, R28, R4, R31 ;  /* 0x000000041c1f7224 */ /* 0x000fe200078e021f */
[----:B------:R-:W-:Y:S05]  /*5830*/  SEL R15, R5, R6, !P2 ;  /* 0x00000006050f7207 */ /* 0x000fea0005000000 */
[----:B------:R-:W-:Y:S02]  /*5840*/  IMAD.MOV R6, RZ, RZ, -R15 ;  /* 0x000000ffff067224 */ /* 0x000fe400078e0a0f */
[C---:B------:R-:W-:Y:S04]  /*5850*/  @!P0 IMAD.HI.U32 R2, R3.reuse, R22, RZ ;  /* 0x0000001603028227 */ /* 0x040fe800078e00ff */
[----:B------:R-:W-:Y:S01]  /*5860*/  IMAD R6, R26, R6, R5 ;  /* 0x000000061a067224 */ /* 0x000fe200078e0205 */
[----:B------:R-:W-:Y:S04]  /*5870*/  @!P0 SHF.R.U32.HI R2, RZ, R23, R2 ;  /* 0x00000017ff028219 */ /* 0x000fe80000011602 */
[----:B------:R-:W-:Y:S02]  /*5880*/  @!P0 SEL R0, R3, R2, !P2 ;  /* 0x0000000203008207 */ /* 0x000fe40005000000 */
[----:B------:R-:W-:Y:S02]  /*5890*/  IADD3 R2, PT, PT, -R5, RZ, RZ ;  /* 0x000000ff05027210 */ /* 0x000fe40007ffe1ff */
[----:B------:R-:W-:Y:S01]  /*58a0*/  @!P0 IADD3 R8, PT, PT, R15, -R0, RZ ;  /* 0x800000000f088210 */ /* 0x000fe20007ffe0ff */
[----:B------:R-:W-:Y:S02]  /*58b0*/  @!P0 IMAD R0, R7, R6, R0 ;  /* 0x0000000607008224 */ /* 0x000fe400078e0200 */
[----:B------:R-:W-:Y:S02]  /*58c0*/  IMAD R29, R24, R2, R29 ;  /* 0x00000002181d7224 */ /* 0x000fe400078e021d */
[----:B------:R-:W-:Y:S02]  /*58d0*/  @!P0 IMAD R5, R8, R26, R3 ;  /* 0x0000001a08058224 */ /* 0x000fe400078e0203 */
[----:B------:R-:W-:Y:S04]  /*58e0*/  @!P0 IMAD.MOV.U32 R3, RZ, RZ, R0 ;  /* 0x000000ffff038224 */ /* 0x000fe800078e0000 */
[----:B------:R-:W-:Y:S02]  /*58f0*/  IMAD R31, R3, R28, R31 ;  /* 0x0000001c031f7224 */ /* 0x000fe400078e021f */
[----:B------:R-:W-:Y:S07]  /*5900*/  IMAD R29, R5, R24, R29 ;  /* 0x00000018051d7224 */ /* 0x000fee00078e021d */
.L_x_102:
[----:B-1----:R-:W-:Y:S01]  /*5910*/  @!P1 ISETP.NE.AND P0, PT, R10, 0x1, PT ;  /* 0x000000010a00980c */ /* 0x002fe20003f05270 */
[----:B------:R-:W-:Y:S01]  /*5920*/  @!P1 IMAD.HI.U32 R3, R29, R11, RZ ;  /* 0x0000000b1d039227 */ /* 0x000fe200078e00ff */
[----:B------:R-:W-:Y:S01]  /*5930*/  R2UR UR42, R21 ;  /* 0x00000000152a72ca */ /* 0x000fe200000e0000 */
[----:B------:R-:W-:Y:S01]  /*5940*/  BSSY.RECONVERGENT B6, `(.L_x_103) ;  /* 0x0000031000067945 */ /* 0x000fe20003800200 */
[----:B------:R-:W-:Y:S01]  /*5950*/  R2UR UR41, R20 ;  /* 0x00000000142972ca */ /* 0x000fe200000e0000 */
[----:B------:R-:W-:Y:S01]  /*5960*/  @!P1 IMAD.HI.U32 R0, R31, R12, RZ ;  /* 0x0000000c1f009227 */ /* 0x000fe200078e00ff */
[----:B------:R-:W-:Y:S02]  /*5970*/  @!P1 SHF.R.U32.HI R2, RZ, R14, R3 ;  /* 0x0000000eff029219 */ /* 0x000fe40000011603 */
[----:B------:R-:W-:Y:S01]  /*5980*/  @!P1 ISETP.NE.AND P2, PT, R9, 0x1, PT ;  /* 0x000000010900980c */ /* 0x000fe20003f45270 */
[----:B------:R-:W-:Y:S01]  /*5990*/  VIADD R76, R76, 0x1 ;  /* 0x000000014c4c7836 */ /* 0x000fe20000000000 */
[----:B------:R-:W-:Y:S02]  /*59a0*/  @!P1 SEL R2, R29, R2, !P0 ;  /* 0x000000021d029207 */ /* 0x000fe40004000000 */
[----:B------:R-:W-:Y:S02]  /*59b0*/  @!P1 SHF.R.U32.HI R0, RZ, R13, R0 ;  /* 0x0000000dff009219 */ /* 0x000fe40000011600 */
[----:B------:R-:W-:Y:S01]  /*59c0*/  LOP3.LUT P0, RZ, R67, 0x90, RZ, 0xc0, !PT ;  /* 0x0000009043ff7812 */ /* 0x000fe2000780c0ff */
[----:B------:R-:W-:Y:S01]  /*59d0*/  USHF.L.U32 UR42, UR42, 0x6, URZ ;  /* 0x000000062a2a7899 */ /* 0x000fe200080006ff */
[----:B------:R-:W-:Y:S01]  /*59e0*/  @!P1 SEL R3, R31, R0, !P2 ;  /* 0x000000001f039207 */ /* 0x000fe20005000000 */
[----:B------:R-:W-:Y:S01]  /*59f0*/  USHF.L.U32 UR41, UR41, 0x7, URZ ;  /* 0x0000000729297899 */ /* 0x000fe200080006ff */
[----:B------:R-:W-:Y:S03]  /*5a00*/  @P4 SHF.R.U32.HI R68, RZ, 0x10, R17 ;  /* 0x00000010ff444819 */ /* 0x000fe60000011611 */
[----:B------:R-:W-:Y:S02]  /*5a10*/  @!P1 IMAD.IADD R0, R2, 0x1, -R3 ;  /* 0x0000000102009824 */ /* 0x000fe400078e0a03 */
[----:B------:R-:W-:Y:S02]  /*5a20*/  @!P1 IMAD.IADD R2, R3, 0x1, -R2 ;  /* 0x0000000103029824 */ /* 0x000fe400078e0a02 */
[----:B------:R-:W-:Y:S02]  /*5a30*/  @!P1 IMAD R31, R0, R9, R31 ;  /* 0x00000009001f9224 */ /* 0x000fe400078e021f */
[----:B------:R-:W-:Y:S01]  /*5a40*/  @!P1 IMAD R29, R2, R10, R29 ;  /* 0x0000000a021d9224 */ /* 0x000fe200078e021d */
[----:B------:R-:W-:Y:S06]  /*5a50*/  @!P0 BRA `(.L_x_104) ;  /* 0x00000000007c8947 */ /* 0x000fec0003800000 */
[----:B------:R-:W1:Y:S01]  /*5a60*/  LDCU.64 UR8, c[0x4][0x80] ;  /* 0x01001000ff0877ac */ /* 0x000e620008000a00 */
[----:B------:R-:W-:Y:S01]  /*5a70*/  MOV R2, 0x0 ;  /* 0x0000000000027802 */ /* 0x000fe20000000f00 */
[----:B------:R-:W-:Y:S02]  /*5a80*/  HFMA2 R12, -RZ, RZ, 0, 5.9604644775390625e-08 ;  /* 0x00000001ff0c7431 */ /* 0x000fe400000001ff */
[----:B------:R-:W-:Y:S01]  /*5a90*/  IMAD.MOV.U32 R8, RZ, RZ, 0x70 ;  /* 0x00000070ff087424 */ /* 0x000fe200078e00ff */
[----:B------:R2:W3:Y:S01]  /*5aa0*/  LDC.64 R14, c[0x4][R2] ;  /* 0x01000000020e7b82 */ /* 0x0004e20000000a00 */
[----:B------:R-:W4:Y:S01]  /*5ab0*/  LDCU.64 UR6, c[0x4][0x88] ;  /* 0x01001100ff0677ac */ /* 0x000f220008000a00 */
[----:B------:R-:W-:Y:S01]  /*5ac0*/  IMAD.MOV.U32 R13, RZ, RZ, RZ ;  /* 0x000000ffff0d7224 */ /* 0x000fe200078e00ff */
[----:B------:R-:W2:Y:S01]  /*5ad0*/  LDCU.64 UR4, c[0x4][0x8] ;  /* 0x01000100ff0477ac */ /* 0x000ea20008000a00 */
[----:B-1----:R-:W-:Y:S01]  /*5ae0*/  MOV R5, UR9 ;  /* 0x0000000900057c02 */ /* 0x002fe20008000f00 */
[----:B------:R-:W-:Y:S01]  /*5af0*/  IMAD.U32 R4, RZ, RZ, UR8 ;  /* 0x00000008ff047e24 */ /* 0x000fe2000f8e00ff */
[----:B----4-:R-:W-:Y:S01]  /*5b00*/  MOV R7, UR7 ;  /* 0x0000000700077c02 */ /* 0x010fe20008000f00 */
[----:B------:R-:W-:Y:S01]  /*5b10*/  IMAD.U32 R6, RZ, RZ, UR6 ;  /* 0x00000006ff067e24 */ /* 0x000fe2000f8e00ff */
[----:B--2---:R-:W-:Y:S01]  /*5b20*/  MOV R11, UR5 ;  /* 0x00000005000b7c02 */ /* 0x004fe20008000f00 */
[----:B------:R-:W-:Y:S02]  /*5b30*/  IMAD.U32 R10, RZ, RZ, UR4 ;  /* 0x00000004ff0a7e24 */ /* 0x000fe4000f8e00ff */
[----:B------:R-:W-:Y:S07]  /*5b40*/  LEPC R20, `(.L_x_105) ;  /* 0x000000001014794e */ /* 0x000fee0000000000 */
[----:B---3-5:R-:W-:Y:S05]  /*5b50*/  CALL.ABS.NOINC R14 ;  /* 0x000000000e007343 */ /* 0x028fea0003c00000 */
.L_x_105:
[----:B------:R-:W1:Y:S01]  /*5b60*/  LDCU.64 UR8, c[0x4][0x80] ;  /* 0x01001000ff0877ac */ /* 0x000e620008000a00 */
[----:B------:R-:W2:Y:S01]  /*5b70*/  LDC.64 R2, c[0x4][R2] ;  /* 0x0100000002027b82 */ /* 0x000ea20000000a00 */
[----:B------:R-:W-:Y:S02]  /*5b80*/  HFMA2 R12, -RZ, RZ, 0, 5.9604644775390625e-08 ;  /* 0x00000001ff0c7431 */ /* 0x000fe400000001ff */
[----:B------:R-:W-:Y:S02]  /*5b90*/  IMAD.MOV.U32 R8, RZ, RZ, 0x70 ;  /* 0x00000070ff087424 */ /* 0x000fe400078e00ff */
[----:B------:R-:W-:Y:S01]  /*5ba0*/  IMAD.MOV.U32 R13, RZ, RZ, RZ ;  /* 0x000000ffff0d7224 */ /* 0x000fe200078e00ff */
[----:B------:R-:W3:Y:S01]  /*5bb0*/  LDCU.64 UR6, c[0x4][0x88] ;  /* 0x01001100ff0677ac */ /* 0x000ee20008000a00 */
[----:B------:R-:W4:Y:S01]  /*5bc0*/  LDCU.64 UR4, c[0x4][0x8] ;  /* 0x01000100ff0477ac */ /* 0x000f220008000a00 */
[----:B-1----:R-:W-:Y:S02]  /*5bd0*/  MOV R4, UR8 ;  /* 0x0000000800047c02 */ /* 0x002fe40008000f00 */
[----:B------:R-:W-:Y:S02]  /*5be0*/  MOV R5, UR9 ;  /* 0x0000000900057c02 */ /* 0x000fe40008000f00 */
[----:B---3--:R-:W-:Y:S01]  /*5bf0*/  MOV R7, UR7 ;  /* 0x0000000700077c02 */ /* 0x008fe20008000f00 */
[----:B------:R-:W-:Y:S01]  /*5c00*/  IMAD.U32 R6, RZ, RZ, UR6 ;  /* 0x00000006ff067e24 */ /* 0x000fe2000f8e00ff */
[----:B----4-:R-:W-:Y:S01]  /*5c10*/  MOV R11, UR5 ;  /* 0x00000005000b7c02 */ /* 0x010fe20008000f00 */
[----:B------:R-:W-:Y:S02]  /*5c20*/  IMAD.U32 R10, RZ, RZ, UR4 ;  /* 0x00000004ff0a7e24 */ /* 0x000fe4000f8e00ff */
[----:B------:R-:W-:Y:S07]  /*5c30*/  LEPC R20, `(.L_x_104) ;  /* 0x000000001014794e */ /* 0x000fee0000000000 */
[----:B--2---:R-:W-:Y:S05]  /*5c40*/  CALL.ABS.NOINC R2 ;  /* 0x0000000002007343 */ /* 0x004fea0003c00000 */
.L_x_104:
[----:B------:R-:W-:Y:S05]  /*5c50*/  BSYNC.RECONVERGENT B6 ;  /* 0x0000000000067941 */ /* 0x000fea0003800200 */
.L_x_103:
[----:B------:R-:W-:Y:S01]  /*5c60*/  ISETP.NE.U32.AND P4, PT, R54, RZ, PT ;  /* 0x000000ff3600720c */ /* 0x000fe20003f85070 */
[----:B------:R-:W-:Y:S01]  /*5c70*/  UISETP.NE.AND UP2, UPT, UR50, URZ, UPT ;  /* 0x000000ff3200728c */ /* 0x000fe2000bf45270 */
[----:B------:R-:W-:Y:S01]  /*5c80*/  ISETP.NE.U32.AND P2, PT, RZ, UR38, PT ;  /* 0x00000026ff007c0c */ /* 0x000fe2000bf45070 */
[----:B------:R-:W-:Y:S01]  /*5c90*/  UISETP.NE.U32.AND UP1, UPT, UR44, URZ, UPT ;  /* 0x000000ff2c00728c */ /* 0x000fe2000bf25070 */
[----:B------:R-:W-:Y:S01]  /*5ca0*/  ISETP.NE.AND.EX P4, PT, R55, RZ, PT, P4 ;  /* 0x000000ff3700720c */ /* 0x000fe20003f85340 */
[----:B------:R-:W-:Y:S01]  /*5cb0*/  UPLOP3.LUT UP0, UPT, UPT, UPT, UPT, 0x40, 0x4 ;  /* 0x000000000004789c */ /* 0x000fe20003f0e870 */
[----:B------:R-:W-:Y:S01]  /*5cc0*/  ISETP.NE.AND.EX P2, PT, RZ, UR39, PT, P2 ;  /* 0x00000027ff007c0c */ /* 0x000fe2000bf45320 */
[----:B------:R-:W-:Y:S01]  /*5cd0*/  UISETP.NE.AND.EX UP1, UPT, UR45, URZ, UPT, UP1 ;  /* 0x000000ff2d00728c */ /* 0x000fe2000bf25310 */
[----:B------:R-:W-:Y:S04]  /*5ce0*/  PLOP3.LUT P1, PT, PT, PT, UP2, 0x80, 0x8 ;  /* 0x000000000008781c */ /* 0x000fe80003f2f028 */
[----:B------:R-:W-:Y:S06]  /*5cf0*/  @UP2 UPLOP3.LUT UP0, UPT, UPT, UPT, UP1, 0x80, 0x8 ;  /* 0x000000000008289c */ /* 0x000fec0003f0f010 */
[----:B------:R-:W-:Y:S01]  /*5d00*/  PLOP3.LUT P0, PT, PT, PT, UP0, 0x80, 0x8 ;  /* 0x000000000008781c */ /* 0x000fe20003f0f008 */
[----:B------:R-:W-:Y:S01]  /*5d10*/  @!UPT UIADD3 URZ, UPT, UPT, URZ, URZ, URZ ;  /* 0x000000fffffff290 */ /* 0x000fe2000fffe0ff */
[----:B------:R-:W-:Y:S11]  /*5d20*/  BRA.U !UP1, `(.L_x_106) ;  /* 0x0000000109387547 */ /* 0x000ff6000b800000 */
[----:B------:R-:W-:Y:S01]  /*5d30*/  UISETP.NE.U32.AND UP0, UPT, UR38, URZ, UPT ;  /* 0x000000ff2600728c */ /* 0x000fe2000bf05070 */
[----:B------:R-:W-:Y:S02]  /*5d40*/  HFMA2 R0, -RZ, RZ, 0, 5.9604644775390625e-08 ;  /* 0x00000001ff007431 */ /* 0x000fe400000001ff */
[----:B------:R-:W-:Y:S01]  /*5d50*/  IMAD.MOV.U32 R59, RZ, RZ, 0x1 ;  /* 0x00000001ff3b7424 */ /* 0x000fe200078e00ff */
[----:B------:R-:W-:Y:S06]  /*5d60*/  UISETP.NE.AND.EX UP0, UPT, UR39, URZ, UPT, UP0 ;  /* 0x000000ff2700728c */ /* 0x000fec000bf05300 */
[----:B------:R-:W-:Y:S05]  /*5d70*/  PLOP3.LUT P3, PT, PT, PT, UP0, 0x80, 0x8 ;  /* 0x000000000008781c */ /* 0x000fea0003f6f008 */
[----:B------:R-:W1:Y:S01]  /*5d80*/  @UP0 LDCU.64 UR6, c[0x0][0x888] ;  /* 0x00011100ff0607ac */ /* 0x000e620008000a00 */
[----:B------:R-:W-:Y:S07]  /*5d90*/  @UP0 UIMAD UR4, UR36, UR44, URZ ;  /* 0x0000002c240402a4 */ /* 0x000fee000f8e02ff */
[----:B------:R-:W-:Y:S01]  /*5da0*/  @!P3 PRMT R59, R0, 0x7610, R59 ;  /* 0x00007610003bb816 */ /* 0x000fe2000000003b */
[----:B-1----:R-:W-:Y:S03]  /*5db0*/  @UP0 UIMAD.WIDE UR6, UR4, 0x4, UR6 ;  /* 0x00000004040608a5 */ /* 0x002fe6000f8e0206 */
[----:B------:R-:W1:Y:S03]  /*5dc0*/  @!UP0 LDCU UR4, c[0x0][0x880] ;  /* 0x00011000ff0487ac */ /* 0x000e660008000800 */
[----:B------:R-:W-:Y:S01]  /*5dd0*/  IMAD.U32 R2, RZ, RZ, UR6 ;  /* 0x00000006ff027e24 */ /* 0x000fe2000f8e00ff */
[----:B------:R-:W-:Y:S05]  /*5de0*/  MOV R3, UR7 ;  /* 0x0000000700037c02 */ /* 0x000fea0008000f00 */
[----:B-----5:R2:W5:Y:S02]  /*5df0*/  @P3 LDG.E R35, desc[UR46][R2.64] ;  /* 0x0000002e02233981 */ /* 0x020564000c1e1900 */
[----:B-12---:R-:W-:Y:S02]  /*5e00*/  @!P3 IMAD.U32 R35, RZ, RZ, UR4 ;  /* 0x00000004ff23be24 */ /* 0x006fe4000f8e00ff */
.L_x_106:
[----:B------:R-:W-:Y:S05]  /*5e10*/  @!P4 BRA `(.L_x_107) ;  /* 0x000000000020c947 */ /* 0x000fea0003800000 */
[----:B------:R-:W-:Y:S04]  /*5e20*/  ISETP.NE.U32.AND P3, PT, R52, RZ, PT ;  /* 0x000000ff3400720c */ /* 0x000fe80003f65070 */
[----:B------:R-:W-:Y:S11]  /*5e30*/  ISETP.NE.AND.EX P3, PT, R53, RZ, PT, P3 ;  /* 0x000000ff3500720c */ /* 0x000ff60003f65330 */
[----:B------:R-:W-:Y:S02]  /*5e40*/  @!UPT UIADD3 URZ, UPT, UPT, URZ, URZ, URZ ;  /* 0x000000fffffff290 */ /* 0x000fe4000fffe0ff */
[----:B------:R-:W1:Y:S01]  /*5e50*/  @P3 LDC.64 R2, c[0x0][0x8a8] ;  /* 0x00022a00ff023b82 */ /* 0x000e620000000a00 */
[----:B------:R-:W-:Y:S04]  /*5e60*/  @P3 IMAD R0, R54, UR36, RZ ;  /* 0x0000002436003c24 */ /* 0x000fe8000f8e02ff */
[----:B-1----:R-:W-:Y:S05]  /*5e70*/  @P3 IMAD.WIDE R2, R0, 0x4, R2 ;  /* 0x0000000400023825 */ /* 0x002fea00078e0202 */
[----:B-----5:R1:W5:Y:S02]  /*5e80*/  @P3 LDG.E R32, desc[UR46][R2.64] ;  /* 0x0000002e02203981 */ /* 0x020364000c1e1900 */
[----:B-1----:R-:W2:Y:S02]  /*5e90*/  @!P3 LDC R32, c[0x0][0x8a0] ;  /* 0x00022800ff20bb82 */ /* 0x002ea40000000800 */
.L_x_107:
[----:B-----5:R-:W-:Y:S01]  /*5ea0*/  FSETP.NEU.AND P3, PT, R35, RZ, PT ;  /* 0x000000ff2300720b */ /* 0x020fe20003f6d000 */
[----:B------:R-:W-:Y:S01]  /*5eb0*/  IMAD.SHL.U32 R77, R64, 0x2, RZ ;  /* 0x00000002404d7824 */ /* 0x000fe200078e00ff */
[----:B------:R-:W-:Y:S01]  /*5ec0*/  SEL R5, RZ, 0xffffffff, P2 ;  /* 0xffffffffff057807 */ /* 0x000fe20001000000 */
[----:B------:R-:W-:Y:S01]  /*5ed0*/  BSSY B1, `(.L_x_108) ;  /* 0x0000034000017945 */ /* 0x000fe20003800000 */
[----:B------:R-:W-:Y:S01]  /*5ee0*/  @P1 LOP3.LUT P2, RZ, R59, 0xff, RZ, 0xc0, !PT ;  /* 0x000000ff3bff1812 */ /* 0x000fe2000784c0ff */
[----:B------:R-:W-:Y:S01]  /*5ef0*/  IMAD.MOV.U32 R39, RZ, RZ, 0x1 ;  /* 0x00000001ff277424 */ /* 0x000fe200078e00ff */
[----:B------:R-:W-:Y:S01]  /*5f00*/  @P1 SEL R0, RZ, 0xffffffff, P3 ;  /* 0xffffffffff001807 */ /* 0x000fe20001800000 */
[C---:B------:R-:W-:Y:S01]  /*5f10*/  IMAD R34, R30.reuse, 0x40, R33 ;  /* 0x000000401e227824 */ /* 0x040fe200078e0221 */
[----:B------:R-:W-:Y:S01]  /*5f20*/  LOP3.LUT R71, R71, 0x1, RZ, 0x3c, !PT ;  /* 0x0000000147477812 */ /* 0x000fe200078e3cff */
[----:B------:R-:W-:Y:S01]  /*5f30*/  IMAD.MOV.U32 R38, RZ, RZ, RZ ;  /* 0x000000ffff267224 */ /* 0x000fe200078e00ff */
[----:B------:R-:W-:Y:S02]  /*5f40*/  @P0 SEL R0, R5, R0, !P2 ;  /* 0x0000000005000207 */ /* 0x000fe40005000000 */
[----:B------:R-:W-:Y:S02]  /*5f50*/  CS2R R50, SRZ ;  /* 0x0000000000327805 */ /* 0x000fe4000001ff00 */
[----:B------:R-:W-:Y:S02]  /*5f60*/  LEA R74, R30, UR48, 0x3 ;  /* 0x000000301e4a7c11 */ /* 0x000fe4000f8e18ff */
[----:B------:R-:W-:Y:S02]  /*5f70*/  CS2R R48, SRZ ;  /* 0x0000000000307805 */ /* 0x000fe4000001ff00 */
[----:B------:R-:W-:Y:S02]  /*5f80*/  @P1 LOP3.LUT R0, R0, 0x1, RZ, 0xc0, !PT ;  /* 0x0000000100001812 */ /* 0x000fe400078ec0ff */
[----:B------:R-:W-:Y:S02]  /*5f90*/  CS2R R42, SRZ ;  /* 0x00000000002a7805 */ /* 0x000fe4000001ff00 */
[----:B------:R-:W-:Y:S02]  /*5fa0*/  SHF.L.U32 R3, R70, 0x1f, RZ ;  /* 0x0000001f46037819 */ /* 0x000fe400000006ff */
[----:B------:R-:W-:Y:S02]  /*5fb0*/  CS2R R40, SRZ ;  /* 0x0000000000287805 */ /* 0x000fe4000001ff00 */
[----:B------:R-:W-:Y:S01]  /*5fc0*/  ISETP.NE.U32.OR P5, PT, R0, 0x1, !P1 ;  /* 0x000000010000780c */ /* 0x000fe20004fa5470 */
[----:B------:R-:W-:Y:S01]  /*5fd0*/  VIADD R82, R77, UR48 ;  /* 0x000000304d527c36 */ /* 0x000fe20008000000 */
[----:B------:R-:W-:Y:S02]  /*5fe0*/  PLOP3.LUT P2, PT, PT, PT, UP1, 0x80, 0x8 ;  /* 0x000000000008781c */ /* 0x000fe40003f4f018 */
[----:B------:R-:W-:Y:S02]  /*5ff0*/  SEL R0, RZ, 0xffffffff, P3 ;  /* 0xffffffffff007807 */ /* 0x000fe40001800000 */
[----:B------:R-:W-:Y:S02]  /*6000*/  LOP3.LUT P3, R75, R59, 0xff, RZ, 0xc0, !PT ;  /* 0x000000ff3b4b7812 */ /* 0x000fe4000786c0ff */
[----:B------:R-:W-:Y:S05]  /*6010*/  P2R R78, PR, RZ, 0x20 ;  /* 0x00000020ff4e7803 */ /* 0x000fea0000000000 */
[----:B------:R-:W-:Y:S02]  /*6020*/  @P5 SHF.L.U32 R2, R71, 0x1f, RZ ;  /* 0x0000001f47025819 */ /* 0x000fe400000006ff */
[----:B------:R-:W-:Y:S02]  /*6030*/  @P2 SEL R0, R5, R0, !P3 ;  /* 0x0000000005002207 */ /* 0x000fe40005800000 */
[----:B------:R-:W1:Y:S02]  /*6040*/  @P5 SYNCS.PHASECHK.TRANS64.TRYWAIT P1, [UR48+0x40], R2 ;  /* 0x00004002ff0055a7 */ /* 0x000e640008021130 */
[----:B------:R-:W-:Y:S04]  /*6050*/  LOP3.LUT R0, R0, 0x1, RZ, 0xc0, !PT ;  /* 0x0000000100007812 */ /* 0x000fe800078ec0ff */
[----:B------:R-:W-:Y:S04]  /*6060*/  ISETP.NE.U32.AND P4, PT, R0, 0x1, PT ;  /* 0x000000010000780c */ /* 0x000fe80003f85070 */
[----:B------:R-:W-:Y:S01]  /*6070*/  P2R R80, PR, RZ, 0x10 ;  /* 0x00000010ff507803 */ /* 0x000fe20000000000 */
[----:B------:R3:W4:Y:S01]  /*6080*/  SYNCS.PHASECHK.TRANS64.TRYWAIT P0, [R74+URZ+0xb0], R3 ;  /* 0x0000b0034a0075a7 */ /* 0x00072200080011ff */
[----:B-1----:R-:W-:Y:S01]  /*6090*/  @P5 SEL R39, RZ, 0x1, !P1 ;  /* 0x00000001ff275807 */ /* 0x002fe20004800000 */
[----:B---3--:R-:W-:Y:S06]  /*60a0*/  @!P5 BRA `(.L_x_109) ;  /* 0x000000000058d947 */ /* 0x008fec0003800000 */
[C---:B------:R-:W-:Y:S01]  /*60b0*/  VIADD R0, R82.reuse, 0x200 ;  /* 0x0000020052007836 */ /* 0x040fe20000000000 */
[----:B------:R-:W-:Y:S01]  /*60c0*/  LOP3.LUT P5, RZ, R65, 0x40, RZ, 0xc0, !PT ;  /* 0x0000004041ff7812 */ /* 0x000fe200078ac0ff */
[----:B------:R-:W-:Y:S01]  /*60d0*/  BSSY B0, `(.L_x_110) ;  /* 0x000000e000007945 */ /* 0x000fe20003800000 */
[----:B------:R-:W-:Y:S01]  /*60e0*/  ISETP.NE.AND P2, PT, R39, RZ, PT ;  /* 0x000000ff2700720c */ /* 0x000fe20003f45270 */
[----:B------:R-:W-:Y:S01]  /*60f0*/  @P4 VIADD R2, R82, 0x210 ;  /* 0x0000021052024836 */ /* 0x000fe20000000000 */
[----:B------:R-:W-:Y:S01]  /*6100*/  PLOP3.LUT P1, PT, PT, PT, PT, 0x8, 0x80 ;  /* 0x000000000080781c */ /* 0x000fe20003f2e170 */
[----:B------:R-:W-:Y:S01]  /*6110*/  IMAD.MOV.U32 R51, RZ, RZ, RZ ;  /* 0x000000ffff337224 */ /* 0x000fe200078e00ff */
[----:B------:R-:W-:Y:S02]  /*6120*/  @P4 PLOP3.LUT P1, PT, P5, PT, PT, 0x80, 0x8 ;  /* 0x000000000008481c */ /* 0x000fe40002f2f070 */
[----:B------:R-:W-:Y:S02]  /*6130*/  CS2R R48, SRZ ;  /* 0x0000000000307805 */ /* 0x000fe4000001ff00 */
[----:B------:R-:W-:Y:S02]  /*6140*/  CS2R R42, SRZ ;  /* 0x00000000002a7805 */ /* 0x000fe4000001ff00 */
[----:B------:R-:W-:Y:S07]  /*6150*/  CS2R R40, SRZ ;  /* 0x0000000000287805 */ /* 0x000fee000001ff00 */
[----:B------:R-:W-:Y:S01]  /*6160*/  @P1 VIADD R2, R0, 0xfffffff0 ;  /* 0xfffffff000021836 */ /* 0x000fe20000000000 */
[----:B------:R-:W-:Y:S06]  /*6170*/  @P2 BRA `(.L_x_111) ;  /* 0x00000000000c2947 */ /* 0x000fec0003800000 */
[----:B------:R-:W-:Y:S04]  /*6180*/  SHF.L.U32 R5, R71, 0x1f, RZ ;  /* 0x0000001f47057819 */ /* 0x000fe800000006ff */
[----:B------:R-:W1:Y:S02]  /*6190*/  SYNCS.PHASECHK.TRANS64.TRYWAIT P1, [UR48+0x40], R5 ;  /* 0x00004005ff0075a7 */ /* 0x000e640008021130 */
[----:B-1----:R-:W-:Y:S05]  /*61a0*/  @!P1 BRA `(.L_x_112) ;  /* 0x0000003000349947 */ /* 0x002fea0003800000 */
.L_x_111:
[----:B------:R-:W-:Y:S05]  /*61b0*/  BSYNC B0 ;  /* 0x0000000000007941 */ /* 0x000fea0003800000 */
.L_x_110:
[----:B------:R-:W-:Y:S01]  /*61c0*/  ISETP.NE.AND P1, PT, R80, RZ, PT ;  /* 0x000000ff5000720c */ /* 0x000fe20003f25270 */
[----:B------:R-:W-:Y:S11]  /*61d0*/  HFMA2 R38, -RZ, RZ, 0, 5.9604644775390625e-08 ;  /* 0x00000001ff267431 */ /* 0x000ff600000001ff */
[----:B------:R-:W-:Y:S01]  /*61e0*/  @!UPT UIADD3 URZ, UPT, UPT, URZ, URZ, URZ ;  /* 0x000000fffffff290 */ /* 0x000fe2000fffe0ff */
[----:B------:R3:W1:Y:S04]  /*61f0*/  @P1 LDS.128 R48, [R2] ;  /* 0x0000000002301984 */ /* 0x0006680000000c00 */
[----:B------:R3:W1:Y:S02]  /*6200*/  @P1 LDS.128 R40, [R77+UR48+0x200] ;  /* 0x000200304d281984 */ /* 0x0006640008000c00 */
.L_x_109:
[----:B------:R-:W-:Y:S05]  /*6210*/  BSYNC B1 ;  /* 0x0000000000017941 */ /* 0x000fea0003800000 */
.L_x_108:
[----:B-1----:R-:W-:Y:S04]  /*6220*/  SHF.R.U32.HI R5, RZ, 0x15, R34 ;  /* 0x00000015ff057819 */ /* 0x002fe80000011622 */
[----:B------:R-:W-:Y:S01]  /*6230*/  LOP3.LUT P1, RZ, R5, 0x3, R66, 0x48, !PT ;  /* 0x0000000305ff7812 */ /* 0x000fe20007824842 */
[----:B------:R-:W-:Y:S01]  /*6240*/  @!UPT UIADD3 URZ, UPT, UPT, URZ, URZ, URZ ;  /* 0x000000fffffff290 */ /* 0x000fe2000fffe0ff */
[----:B----4-:R-:W-:Y:S11]  /*6250*/  @P0 BRA `(.L_x_113) ;  /* 0x0000000000080947 */ /* 0x010ff60003800000 */
[----:B------:R-:W1:Y:S02]  /*6260*/  SYNCS.PHASECHK.TRANS64.TRYWAIT P0, [R74+URZ+0xb0], R3 ;  /* 0x0000b0034a0075a7 */ /* 0x000e6400080011ff */
[----:B-1----:R-:W-:Y:S05]  /*6270*/  @!P0 BRA `(.L_x_114) ;  /* 0x0000003000188947 */ /* 0x002fea0003800000 */
.L_x_113:
[----:B------:R-:W-:Y:S05]  /*6280*/  @!P1 BRA `(.L_x_115) ;  /* 0x0000000000409947 */ /* 0x000fea0003800000 */
[----:B------:R-:W4:Y:S01]  /*6290*/  LDCU.64 UR8, c[0x4][0x70] ;  /* 0x01000e00ff0877ac */ /* 0x000f220008000a00 */
[----:B-1----:R-:W-:Y:S01]  /*62a0*/  MOV R3, 0x0 ;  /* 0x0000000000037802 */ /* 0x002fe20000000f00 */
[----:B------:R-:W-:Y:S02]  /*62b0*/  HFMA2 R12, -RZ, RZ, 0, 5.9604644775390625e-08 ;  /* 0x00000001ff0c7431 */ /* 0x000fe400000001ff */
[----:B------:R-:W-:Y:S02]  /*62c0*/  IMAD.MOV.U32 R8, RZ, RZ, 0x192 ;  /* 0x00000192ff087424 */ /* 0x000fe400078e00ff */
[----:B------:R-:W-:Y:S01]  /*62d0*/  IMAD.MOV.U32 R13, RZ, RZ, RZ ;  /* 0x000000ffff0d7224 */ /* 0x000fe200078e00ff */
[----:B------:R-:W1:Y:S01]  /*62e0*/  LDCU.64 UR6, c[0x4][0x78] ;  /* 0x01000f00ff0677ac */ /* 0x000e620008000a00 */
[----:B---3--:R-:W3:Y:S01]  /*62f0*/  LDC.64 R2, c[0x4][R3] ;  /* 0x0100000003027b82 */ /* 0x008ee20000000a00 */
[----:B------:R-:W5:Y:S01]  /*6300*/  LDCU.64 UR4, c[0x4][0x10] ;  /* 0x01000200ff0477ac */ /* 0x000f620008000a00 */
[----:B----4-:R-:W-:Y:S01]  /*6310*/  MOV R5, UR9 ;  /* 0x0000000900057c02 */ /* 0x010fe20008000f00 */
[----:B------:R-:W-:Y:S01]  /*6320*/  IMAD.U32 R4, RZ, RZ, UR8 ;  /* 0x00000008ff047e24 */ /* 0x000fe2000f8e00ff */
[----:B-1----:R-:W-:Y:S01]  /*6330*/  MOV R7, UR7 ;  /* 0x0000000700077c02 */ /* 0x002fe20008000f00 */
[----:B------:R-:W-:Y:S01]  /*6340*/  IMAD.U32 R6, RZ, RZ, UR6 ;  /* 0x00000006ff067e24 */ /* 0x000fe2000f8e00ff */
[----:B-----5:R-:W-:Y:S01]  /*6350*/  MOV R11, UR5 ;  /* 0x00000005000b7c02 */ /* 0x020fe20008000f00 */
[----:B------:R-:W-:Y:S02]  /*6360*/  IMAD.U32 R10, RZ, RZ, UR4 ;  /* 0x00000004ff0a7e24 */ /* 0x000fe4000f8e00ff */
[----:B------:R-:W-:Y:S07]  /*6370*/  LEPC R20, `(.L_x_115) ;  /* 0x000000001014794e */ /* 0x000fee0000000000 */
[----:B--23--:R-:W-:Y:S05]  /*6380*/  CALL.ABS.NOINC R2 ;  /* 0x0000000002007343 */ /* 0x00cfea0003c00000 */
.L_x_115:
[----:B------:R-:W-:Y:S05]  /*6390*/  WARPSYNC.ALL ;  /* 0x0000000000007948 */ /* 0x000fea0003800000 */
[----:B------:R-:W-:Y:S01]  /*63a0*/  R2UR UR4, R34 ;  /* 0x00000000220472ca */ /* 0x000fe200000e0000 */
[--C-:B------:R-:W-:Y:S01]  /*63b0*/  HADD2.F32 R20, -RZ, R40.reuse.H0_H0 ;  /* 0x20000028ff147230 */ /* 0x100fe20000004100 */
[----:B------:R-:W-:Y:S01]  /*63c0*/  MOV R81, 0x10 ;  /* 0x0000001000517802 */ /* 0x000fe20000000f00 */
[----:B------:R-:W-:Y:S01]  /*63d0*/  HADD2.F32 R21, -RZ, R40.H1_H1 ;  /* 0x30000028ff157230 */ /* 0x000fe20000004100 */
[----:B------:R-:W-:Y:S01]  /*63e0*/  LOP3.LUT P6, RZ, R65, 0x40, RZ, 0xc0, !PT ;  /* 0x0000004041ff7812 */ /* 0x000fe200078cc0ff */
[----:B------:R-:W-:Y:S01]  /*63f0*/  HADD2.F32 R36, -RZ, R41.H1_H1 ;  /* 0x30000029ff247230 */ /* 0x000fe20000004100 */
[----:B------:R-:W-:Y:S01]  /*6400*/  ISETP.NE.AND P0, PT, R72, RZ, PT ;  /* 0x000000ff4800720c */ /* 0x000fe20003f05270 */
[----:B------:R-:W-:Y:S01]  /*6410*/  HADD2.F32 R37, -RZ, R43.H0_H0 ;  /* 0x2000002bff257230 */ /* 0x000fe20000004100 */
[----:B------:R-:W-:Y:S01]  /*6420*/  SEL R81, R81, 0xfffffff0, !P6 ;  /* 0xfffffff051517807 */ /* 0x000fe20007000000 */
[----:B------:R-:W-:Y:S03]  /*6430*/  BSSY.RECONVERGENT B0, `(.L_x_116) ;  /* 0x000004f000007945 */ /* 0x000fe60003800200 */
[----:B------:R-:W-:Y:S01]  /*6440*/  IADD3 R79, PT, PT, R82, R81, RZ ;  /* 0x00000051524f7210 */ /* 0x000fe20007ffe0ff */
[----:B------:R-:W2:Y:S02]  /*6450*/  LDTM.x16 R4, tmem[UR4] ;  /* 0x00000004000479ee */ /* 0x000ea40008240000 */
[C---:B--2---:R-:W-:Y:S01]  /*6460*/  FMUL R0, R32.reuse, R4 ;  /* 0x0000000420007220 */ /* 0x044fe20000400000 */
[C---:B---3--:R-:W-:Y:S01]  /*6470*/  FMUL R2, R32.reuse, R5 ;  /* 0x0000000520027220 */ /* 0x048fe20000400000 */
[C---:B-1----:R-:W-:Y:S01]  /*6480*/  FMUL R3, R32.reuse, R6 ;  /* 0x0000000620037220 */ /* 0x042fe20000400000 */
[C---:B------:R-:W-:Y:S01]  /*6490*/  FMUL R7, R32.reuse, R7 ;  /* 0x0000000720077220 */ /* 0x040fe20000400000 */
[C---:B------:R-:W-:Y:S01]  /*64a0*/  FFMA R0, R35.reuse, R20, R0 ;  /* 0x0000001423007223 */ /* 0x040fe20000000000 */
[----:B------:R-:W-:Y:S02]  /*64b0*/  HADD2.F32 R20, -RZ, R41.H0_H0 ;  /* 0x20000029ff147230 */ /* 0x000fe40000004100 */
[C---:B------:R-:W-:Y:S01]  /*64c0*/  FFMA R2, R35.reuse, R21, R2 ;  /* 0x0000001523027223 */ /* 0x040fe20000000002 */
[--C-:B------:R-:W-:Y:S02]  /*64d0*/  HADD2.F32 R21, -RZ, R42.reuse.H0_H0 ;  /* 0x2000002aff157230 */ /* 0x100fe40000004100 */
[C---:B------:R-:W-:Y:S01]  /*64e0*/  FMUL R4, R32.reuse, R8 ;  /* 0x0000000820047220 */ /* 0x040fe20000400000 */
[C---:B------:R-:W-:Y:S01]  /*64f0*/  FMUL R5, R32.reuse, R9 ;  /* 0x0000000920057220 */ /* 0x040fe20000400000 */
[C---:B------:R-:W-:Y:S01]  /*6500*/  FFMA R3, R35.reuse, R20, R3 ;  /* 0x0000001423037223 */ /* 0x040fe20000000003 */
[----:B------:R-:W-:Y:S02]  /*6510*/  HADD2.F32 R20, -RZ, R42.H1_H1 ;  /* 0x3000002aff147230 */ /* 0x000fe40000004100 */
[C---:B------:R-:W-:Y:S01]  /*6520*/  FFMA R7, R35.reuse, R36, R7 ;  /* 0x0000002423077223 */ /* 0x040fe20000000007 */
[C---:B------:R-:W-:Y:S01]  /*6530*/  FMUL R6, R32.reuse, R10 ;  /* 0x0000000a20067220 */ /* 0x040fe20000400000 */
[----:B------:R-:W-:Y:S02]  /*6540*/  HADD2.F32 R36, -RZ, R43.H1_H1 ;  /* 0x3000002bff247230 */ /* 0x000fe40000004100 */
[C---:B------:R-:W-:Y:S01]  /*6550*/  FMUL R11, R32.reuse, R11 ;  /* 0x0000000b200b7220 */ /* 0x040fe20000400000 */
[C---:B------:R-:W-:Y:S01]  /*6560*/  FFMA R4, R35.reuse, R21, R4 ;  /* 0x0000001523047223 */ /* 0x040fe20000000004 */
[C---:B------:R-:W-:Y:S01]  /*6570*/  FFMA R5, R35.reuse, R20, R5 ;  /* 0x0000001423057223 */ /* 0x040fe20000000005 */
[C---:B------:R-:W-:Y:S01]  /*6580*/  FFMA R6, R35.reuse, R37, R6 ;  /* 0x0000002523067223 */ /* 0x040fe20000000006 */
[--C-:B------:R-:W-:Y:S02]  /*6590*/  HADD2.F32 R20, -RZ, R48.reuse.H0_H0 ;  /* 0x20000030ff147230 */ /* 0x100fe40000004100 */
[C---:B------:R-:W-:Y:S01]  /*65a0*/  FFMA R11, R35.reuse, R36, R11 ;  /* 0x00000024230b7223 */ /* 0x040fe2000000000b */
[C---:B------:R-:W-:Y:S01]  /*65b0*/  FMUL R8, R32.reuse, R12 ;  /* 0x0000000c20087220 */ /* 0x040fe20000400000 */
[----:B------:R-:W-:Y:S02]  /*65c0*/  HADD2.F32 R36, -RZ, R48.H1_H1 ;  /* 0x30000030ff247230 */ /* 0x000fe40000004100 */
[C---:B------:R-:W-:Y:S01]  /*65d0*/  FMUL R9, R32.reuse, R13 ;  /* 0x0000000d20097220 */ /* 0x040fe20000400000 */
[--C-:B------:R-:W-:Y:S02]  /*65e0*/  HADD2.F32 R21, -RZ, R49.reuse.H0_H0 ;  /* 0x20000031ff157230 */ /* 0x100fe40000004100 */
[C---:B------:R-:W-:Y:S01]  /*65f0*/  FMUL R10, R32.reuse, R14 ;  /* 0x0000000e200a7220 */ /* 0x040fe20000400000 */
[C---:B------:R-:W-:Y:S01]  /*6600*/  FFMA R8, R35.reuse, R20, R8 ;  /* 0x0000001423087223 */ /* 0x040fe20000000008 */
[----:B------:R-:W-:Y:S02]  /*6610*/  HADD2.F32 R20, -RZ, R49.H1_H1 ;  /* 0x30000031ff147230 */ /* 0x000fe40000004100 */
[C---:B------:R-:W-:Y:S01]  /*6620*/  FFMA R9, R35.reuse, R36, R9 ;  /* 0x0000002423097223 */ /* 0x040fe20000000009 */
[C---:B------:R-:W-:Y:S01]  /*6630*/  FMUL R15, R32.reuse, R15 ;  /* 0x0000000f200f7220 */ /* 0x040fe20000400000 */
[C---:B------:R-:W-:Y:S01]  /*6640*/  FFMA R10, R35.reuse, R21, R10 ;  /* 0x00000015230a7223 */ /* 0x040fe2000000000a */
[--C-:B------:R-:W-:Y:S02]  /*6650*/  HADD2.F32 R21, -RZ, R50.reuse.H0_H0 ;  /* 0x20000032ff157230 */ /* 0x100fe40000004100 */
[C---:B------:R-:W-:Y:S01]  /*6660*/  FMUL R12, R32.reuse, R16 ;  /* 0x00000010200c7220 */ /* 0x040fe20000400000 */
[----:B------:R-:W-:Y:S02]  /*6670*/  HADD2.F32 R36, -RZ, R50.H1_H1 ;  /* 0x30000032ff247230 */ /* 0x000fe40000004100 */
[C---:B------:R-:W-:Y:S01]  /*6680*/  FFMA R15, R35.reuse, R20, R15 ;  /* 0x00000014230f7223 */ /* 0x040fe2000000000f */
[C---:B------:R-:W-:Y:S01]  /*6690*/  FMUL R13, R32.reuse, R17 ;  /* 0x00000011200d7220 */ /* 0x040fe20000400000 */
[--C-:B------:R-:W-:Y:S02]  /*66a0*/  HADD2.F32 R37, -RZ, R51.reuse.H0_H0 ;  /* 0x20000033ff257230 */ /* 0x100fe40000004100 */
[C---:B------:R-:W-:Y:S01]  /*66b0*/  FMUL R14, R32.reuse, R18 ;  /* 0x00000012200e7220 */ /* 0x040fe20000400000 */
[----:B------:R-:W-:Y:S02]  /*66c0*/  HADD2.F32 R20, -RZ, R51.H1_H1 ;  /* 0x30000033ff147230 */ /* 0x000fe40000004100 */
[----:B------:R-:W-:Y:S01]  /*66d0*/  FMUL R19, R32, R19 ;  /* 0x0000001320137220 */ /* 0x000fe20000400000 */
[----:B------:R-:W-:Y:S01]  /*66e0*/  F2FP.F16.F32.PACK_AB R44, R2, R0 ;  /* 0x00000000022c723e */ /* 0x000fe200000000ff */
[----:B------:R-:W-:Y:S01]  /*66f0*/  FFMA R12, R35, R21, R12 ;  /* 0x00000015230c7223 */ /* 0x000fe2000000000c */
[----:B------:R-:W-:Y:S01]  /*6700*/  F2FP.F16.F32.PACK_AB R45, R7, R3 ;  /* 0x00000003072d723e */ /* 0x000fe200000000ff */
[----:B------:R-:W-:Y:S01]  /*6710*/  FFMA R13, R35, R36, R13 ;  /* 0x00000024230d7223 */ /* 0x000fe2000000000d */
[----:B------:R-:W-:Y:S01]  /*6720*/  F2FP.F16.F32.PACK_AB R46, R5, R4 ;  /* 0x00000004052e723e */ /* 0x000fe200000000ff */
[----:B------:R-:W-:Y:S01]  /*6730*/  FFMA R14, R35, R37, R14 ;  /* 0x00000025230e7223 */ /* 0x000fe2000000000e */
[----:B------:R-:W-:Y:S01]  /*6740*/  F2FP.F16.F32.PACK_AB R47, R11, R6 ;  /* 0x000000060b2f723e */ /* 0x000fe200000000ff */
[----:B------:R-:W-:Y:S01]  /*6750*/  FFMA R19, R35, R20, R19 ;  /* 0x0000001423137223 */ /* 0x000fe20000000013 */
[----:B------:R-:W-:Y:S02]  /*6760*/  F2FP.F16.F32.PACK_AB R84, R9, R8 ;  /* 0x000000080954723e */ /* 0x000fe400000000ff */
[----:B------:R-:W-:Y:S01]  /*6770*/  F2FP.F16.F32.PACK_AB R85, R15, R10 ;  /* 0x0000000a0f55723e */ /* 0x000fe200000000ff */
[----:B------:R1:W-:Y:S01]  /*6780*/  STS.128 [R77+UR48+0x200], R44 ;  /* 0x0002002c4d007988 */ /* 0x0003e20008000c30 */
[----:B------:R-:W-:Y:S02]  /*6790*/  F2FP.F16.F32.PACK_AB R86, R13, R12 ;  /* 0x0000000c0d56723e */ /* 0x000fe400000000ff */
[----:B------:R-:W-:Y:S05]  /*67a0*/  F2FP.F16.F32.PACK_AB R87, R19, R14 ;  /* 0x0000000e1357723e */ /* 0x000fea00000000ff */
[----:B------:R1:W-:Y:S01]  /*67b0*/  STS.128 [R79+0x200], R84 ;  /* 0x000200544f007388 */ /* 0x0003e20000000c00 */
[----:B------:R-:W-:Y:S01]  /*67c0*/  @!PT LDS RZ, [RZ] ;  /* 0x00000000fffff984 */ /* 0x000fe20000000800 */
[----:B------:R-:W-:Y:S01]  /*67d0*/  @!PT LDS RZ, [RZ] ;  /* 0x00000000fffff984 */ /* 0x000fe20000000800 */
[----:B------:R-:W-:Y:S01]  /*67e0*/  @!PT LDS RZ, [RZ] ;  /* 0x00000000fffff984 */ /* 0x000fe20000000800 */
[----:B------:R-:W-:Y:S01]  /*67f0*/  @!PT LDS RZ, [RZ] ;  /* 0x00000000fffff984 */ /* 0x000fe20000000800 */
[----:B------:R2:W-:Y:S07]  /*6800*/  MEMBAR.ALL.CTA ;  /* 0x0000000000007992 */ /* 0x0005ee0000008000 */
[----:B--2---:R-:W2:Y:S02]  /*6810*/  FENCE.VIEW.ASYNC.S ;  /* 0x00000000000073c6 */ /* 0x004ea40000000000 */
[----:B--2---:R-:W-:Y:S06]  /*6820*/  BAR.SYNC.DEFER_BLOCKING 0x1, 0x80 ;  /* 0x0042000000007b1d */ /* 0x004fec0000010000 */
[----:B------:R-:W-:Y:S05]  /*6830*/  @P0 BRA `(.L_x_117) ;  /* 0x0000000000380947 */ /* 0x000fea0003800000 */
[----:B------:R-:W-:Y:S02]  /*6840*/  UIADD3 UR4, UPT, UPT, UR48, 0x200, URZ ;  /* 0x0000020030047890 */ /* 0x000fe4000fffe0ff */
[----:B------:R-:W-:Y:S01]  /*6850*/  UIADD3 UR8, UP0, UPT, UR52, 0x680, URZ ;  /* 0x0000068034087890 */ /* 0x000fe2000ff1e0ff */
[----:B------:R-:W-:Y:S01]  /*6860*/  UMOV UR43, UR36 ;  /* 0x00000024002b7c82 */ /* 0x000fe20008000000 */
[----:B------:R-:W-:Y:S02]  /*6870*/  UIADD3 UR5, UPT, UPT, UR41, 0x40, URZ ;  /* 0x0000004029057890 */ /* 0x000fe4000fffe0ff */
[----:B------:R-:W-:Y:S01]  /*6880*/  MOV R67, UR4 ;  /* 0x0000000400437c02 */ /* 0x000fe20008000f00 */
[----:B------:R-:W-:Y:S02]  /*6890*/  UIADD3.X UR9, UPT, UPT, URZ, UR53, URZ, UP0, !UPT ;  /* 0x00000035ff097290 */ /* 0x000fe400087fe4ff */
[----:B------:R-:W-:Y:S01]  /*68a0*/  UIADD3 UR4, UPT, UPT, UR48, 0xa00, URZ ;  /* 0x00000a0030047890 */ /* 0x000fe2000fffe0ff */
[----:B------:R-:W-:Y:S01]  /*68b0*/  R2UR UR40, R67 ;  /* 0x00000000432872ca */ /* 0x000fe200000e0000 */
[----:B------:R-:W-:Y:S01]  /*68c0*/  UMOV UR6, UR42 ;  /* 0x0000002a00067c82 */ /* 0x000fe20008000000 */
[----:B------:R-:W-:Y:S11]  /*68d0*/  UMOV UR7, UR36 ;  /* 0x0000002400077c82 */ /* 0x000ff60008000000 */
[----:B------:R2:W-:Y:S01]  /*68e0*/  UTMASTG.3D [UR40], [UR8] ;  /* 0x00000028080073b5 */ /* 0x0005e20008010000 */
[----:B------:R2:W-:Y:S01]  /*68f0*/  UTMASTG.3D [UR4], [UR8] ;  /* 0x00000004080073b5 */ /* 0x0005e20008010000 */
[----:B------:R0:W-:Y:S01]  /*6900*/  UTMACMDFLUSH ;  /* 0x00000000000079b7 */ /* 0x0001e20000000000 */
[----:B--2---:R-:W-:Y:S04]  /*6910*/  DEPBAR.LE SB0, 0x1 ;  /* 0x000080400000791a */ /* 0x004fe80000000000 */
.L_x_117:
[----:B------:R-:W-:Y:S05]  /*6920*/  BSYNC.RECONVERGENT B0 ;  /* 0x0000000000007941 */ /* 0x000fea0003800200 */
.L_x_116:
[----:B------:R-:W-:Y:S01]  /*6930*/  BAR.SYNC.DEFER_BLOCKING 0x1, 0x80 ;  /* 0x0042000000007b1d */ /* 0x000fe20000010000 */
[----:B------:R-:W-:Y:S01]  /*6940*/  ISETP.NE.AND P1, PT, R78, RZ, PT ;  /* 0x000000ff4e00720c */ /* 0x000fe20003f25270 */
[----:B------:R-:W-:Y:S01]  /*6950*/  UISETP.NE.AND UP0, UPT, UR49, URZ, UPT ;  /* 0x000000ff3100728c */ /* 0x000fe2000bf05270 */
[----:B------:R-:W-:Y:S11]  /*6960*/  LEA R3, R38, UR48, 0x3 ;  /* 0x0000003026037c11 */ /* 0x000ff6000f8e18ff */
[----:B------:R-:W-:Y:S01]  /*6970*/  @P1 SHF.L.U32 R2, R71, 0x1f, RZ ;  /* 0x0000001f47021819 */ /* 0x000fe200000006ff */
[----:B------:R-:W-:Y:S06]  /*6980*/  BRA.U !UP0, `(.L_x_118) ;  /* 0x0000000108247547 */ /* 0x000fec000b800000 */
[----:B------:R-:W-:Y:S01]  /*6990*/  IMAD.U32 R5, RZ, RZ, UR51 ;  /* 0x00000033ff057e24 */ /* 0x000fe2000f8e00ff */
[----:B------:R-:W-:Y:S01]  /*69a0*/  MOV R0, UR37 ;  /* 0x0000002500007c02 */ /* 0x000fe20008000f00 */
[----:B------:R-:W-:Y:S03]  /*69b0*/  UIADD3 UR51, UPT, UPT, UR51, 0x1, URZ ;  /* 0x0000000133337890 */ /* 0x000fe6000fffe0ff */
[----:B------:R-:W-:Y:S01]  /*69c0*/  @P1 LEA R5, R5, UR48, 0x3 ;  /* 0x0000003005051c11 */ /* 0x000fe2000f8e18ff */
[----:B------:R-:W-:Y:S04]  /*69d0*/  UISETP.NE.AND UP0, UPT, UR51, 0x4, UPT ;  /* 0x000000043300788c */ /* 0x000fe8000bf05270 */
[----:B------:R-:W-:Y:S01]  /*69e0*/  @P1 VIADD R5, R5, 0x60 ;  /* 0x0000006005051836 */ /* 0x000fe20000000000 */
[----:B------:R-:W-:Y:S04]  /*69f0*/  USEL UR51, UR51, URZ, UP0 ;  /* 0x000000ff33337287 */ /* 0x000fe80008000000 */
[----:B------:R-:W-:Y:S04]  /*6a00*/  @P1 PRMT R0, R0, 0x654, R5 ;  /* 0x0000065400001816 */ /* 0x000fe80000000005 */
[----:B------:R2:W-:Y:S04]  /*6a10*/  @P1 SYNCS.ARRIVE.TRANS64.RED.A1T0 RZ, [R0+URZ], RZ ;  /* 0x000000ff00ff19a7 */ /* 0x0005e800081004ff */
.L_x_118:
[----:B------:R-:W3:Y:S01]  /*6a20*/  @P1 SYNCS.PHASECHK.TRANS64.TRYWAIT P0, [R3+URZ+0x40], R2 ;  /* 0x00004002030015a7 */ /* 0x000ee200080011ff */
[----:B------:R-:W-:Y:S01]  /*6a30*/  BSSY B1, `(.L_x_119) ;  /* 0x0000012000017945 */ /* 0x000fe20003800000 */
[----:B---3--:R-:W-:Y:S03]  /*6a40*/  @P1 SEL R39, RZ, 0x1, !P0 ;  /* 0x00000001ff271807 */ /* 0x008fe60004000000 */
[----:B------:R-:W-:Y:S05]  /*6a50*/  @!P1 BRA `(.L_x_120) ;  /* 0x00000000003c9947 */ /* 0x000fea0003800000 */
[----:B------:R-:W-:Y:S01]  /*6a60*/  ISETP.NE.AND P1, PT, R80, RZ, PT ;  /* 0x000000ff5000720c */ /* 0x000fe20003f25270 */
[----:B------:R-:W-:Y:S01]  /*6a70*/  BSSY B0, `(.L_x_121) ;  /* 0x0000009000007945 */ /* 0x000fe20003800000 */
[----:B------:R-:W-:Y:S11]  /*6a80*/  ISETP.NE.AND P0, PT, R39, RZ, PT ;  /* 0x000000ff2700720c */ /* 0x000ff60003f05270 */
[----:B------:R-:W-:Y:S05]  /*6a90*/  @P1 IMAD R4, R38, 0x1000, R77 ;  /* 0x0000100026041824 */ /* 0x000fea00078e024d */
[----:B------:R-:W-:Y:S05]  /*6aa0*/  @P1 IADD3 R2, PT, PT, R4, UR48, RZ ;  /* 0x0000003004021c10 */ /* 0x000fea000fffe0ff */
[----:B------:R-:W-:Y:S01]  /*6ab0*/  @P1 IMAD.IADD R2, R81, 0x1, R2 ;  /* 0x0000000151021824 */ /* 0x000fe200078e0202 */
[----:B------:R-:W-:Y:S06]  /*6ac0*/  @P0 BRA `(.L_x_122) ;  /* 0x00000000000c0947 */ /* 0x000fec0003800000 */
[----:B--2---:R-:W-:Y:S04]  /*6ad0*/  SHF.L.U32 R0, R71, 0x1f, RZ ;  /* 0x0000001f47007819 */ /* 0x004fe800000006ff */
[----:B------:R-:W2:Y:S02]  /*6ae0*/  SYNCS.PHASECHK.TRANS64.TRYWAIT P0, [R3+URZ+0x40], R0 ;  /* 0x00004000030075a7 */ /* 0x000ea400080011ff */
[----:B--2---:R-:W-:Y:S05]  /*6af0*/  @!P0 BRA `(.L_x_123) ;  /* 0x00000028000c8947 */ /* 0x004fea0003800000 */
.L_x_122:
[----:B------:R-:W-:Y:S05]  /*6b00*/  BSYNC B0 ;  /* 0x0000000000007941 */ /* 0x000fea0003800000 */
.L_x_121:
[----:B------:R-:W-:Y:S02]  /*6b10*/  ISETP.NE.AND P0, PT, R80, RZ, PT ;  /* 0x000000ff5000720c */ /* 0x000fe40003f05270 */
[----:B------:R-:W-:Y:S11]  /*6b20*/  IADD3 R38, PT, PT, R38, 0x1, RZ ;  /* 0x0000000126267810 */ /* 0x000ff60007ffe0ff */
[----:B------:R3:W4:Y:S04]  /*6b30*/  @P0 LDS.128 R40, [R4+UR48+0x200] ;  /* 0x0002003004280984 */ /* 0x0007280008000c00 */
[----:B------:R3:W1:Y:S02]  /*6b40*/  @P0 LDS.128 R48, [R2+0x200] ;  /* 0x0002000002300984 */ /* 0x0006640000000c00 */
.L_x_120:
[----:B------:R-:W-:Y:S05]  /*6b50*/  BSYNC B1 ;  /* 0x0000000000017941 */ /* 0x000fea0003800000 */
.L_x_119:
[----:B--2---:R-:W-:Y:S05]  /*6b60*/  VIADD R3, R34, 0x10 ;  /* 0x0000001022037836 */ /* 0x004fea0000000000 */
[----:B------:R-:W-:Y:S04]  /*6b70*/  SHF.R.U32.HI R3, RZ, 0x15, R3 ;  /* 0x00000015ff037819 */ /* 0x000fe80000011603 */
[----:B------:R-:W-:Y:S11]  /*6b80*/  LOP3.LUT P0, RZ, R3, 0x3, R66, 0x48, !PT ;  /* 0x0000000303ff7812 */ /* 0x000ff60007804842 */
[----:B------:R-:W-:Y:S02]  /*6b90*/  @!UPT UIADD3 URZ, UPT, UPT, URZ, URZ, URZ ;  /* 0x000000fffffff290 */ /* 0x000fe4000fffe0ff */
[----:B------:R-:W-:Y:S05]  /*6ba0*/  @!P0 BRA `(.L_x_124) ;  /* 0x0000000000408947 */ /* 0x000fea0003800000 */
[----:B------:R-:W2:Y:S01]  /*6bb0*/  LDCU.64 UR8, c[0x4][0x70] ;  /* 0x01000e00ff0877ac */ /* 0x000ea20008000a00 */
[----:B------:R-:W-:Y:S01]  /*6bc0*/  MOV R3, 0x0 ;  /* 0x0000000000037802 */ /* 0x000fe20000000f00 */
[----:B------:R-:W-:Y:S02]  /*6bd0*/  HFMA2 R12, -RZ, RZ, 0, 5.9604644775390625e-08 ;  /* 0x00000001ff0c7431 */ /* 0x000fe400000001ff */
[----:B------:R-:W-:Y:S02]  /*6be0*/  IMAD.MOV.U32 R8, RZ, RZ, 0x192 ;  /* 0x00000192ff087424 */ /* 0x000fe400078e00ff */
[----:B------:R-:W-:Y:S01]  /*6bf0*/  IMAD.MOV.U32 R13, RZ, RZ, RZ ;  /* 0x000000ffff0d7224 */ /* 0x000fe200078e00ff */
[----:B------:R-:W5:Y:S01]  /*6c00*/  LDCU.64 UR6, c[0x4][0x78] ;  /* 0x01000f00ff0677ac */ /* 0x000f620008000a00 */
[----:B---3--:R-:W3:Y:S01]  /*6c10*/  LDC.64 R2, c[0x4][R3] ;  /* 0x0100000003027b82 */ /* 0x008ee20000000a00 */
[----:B------:R-:W4:Y:S01]  /*6c20*/  LDCU.64 UR4, c[0x4][0x10] ;  /* 0x01000200ff0477ac */ /* 0x000f220008000a00 */
[----:B--2---:R-:W-:Y:S01]  /*6c30*/  MOV R5, UR9 ;  /* 0x0000000900057c02 */ /* 0x004fe20008000f00 */
[----:B------:R-:W-:Y:S01]  /*6c40*/  IMAD.U32 R4, RZ, RZ, UR8 ;  /* 0x00000008ff047e24 */ /* 0x000fe2000f8e00ff */
[----:B-----5:R-:W-:Y:S01]  /*6c50*/  MOV R7, UR7 ;  /* 0x0000000700077c02 */ /* 0x020fe20008000f00 */
[----:B------:R-:W-:Y:S01]  /*6c60*/  IMAD.U32 R6, RZ, RZ, UR6 ;  /* 0x00000006ff067e24 */ /* 0x000fe2000f8e00ff */
[----:B----4-:R-:W-:Y:S01]  /*6c70*/  MOV R11, UR5 ;  /* 0x00000005000b7c02 */ /* 0x010fe20008000f00 */
[----:B------:R-:W-:Y:S02]  /*6c80*/  IMAD.U32 R10, RZ, RZ, UR4 ;  /* 0x00000004ff0a7e24 */ /* 0x000fe4000f8e00ff */
[----:B------:R-:W-:Y:S07]  /*6c90*/  LEPC R20, `(.L_x_124) ;  /* 0x000000001014794e */ /* 0x000fee0000000000 */
[----:B-1-3--:R-:W-:Y:S05]  /*6ca0*/  CALL.ABS.NOINC R2 ;  /* 0x0000000002007343 */ /* 0x00afea0003c00000 */
.L_x_124:
[----:B------:R-:W-:Y:S01]  /*6cb0*/  ISETP.NE.AND P6, PT, R78, RZ, PT ;  /* 0x000000ff4e00720c */ /* 0x000fe20003fc5270 */
[----:B------:R-:W-:Y:S05]  /*6cc0*/  WARPSYNC.ALL ;  /* 0x0000000000007948 */ /* 0x000fea0003800000 */
[----:B------:R-:W-:Y:S01]  /*6cd0*/  R2UR UR4, R34 ;  /* 0x00000000220472ca */ /* 0x000fe200000e0000 */
[--C-:B----4-:R-:W-:Y:S01]  /*6ce0*/  HADD2.F32 R20, -RZ, R40.reuse.H0_H0 ;  /* 0x20000028ff147230 */ /* 0x110fe20000004100 */
[----:B------:R-:W-:Y:S01]  /*6cf0*/  ISETP.NE.AND P0, PT, R72, RZ, PT ;  /* 0x000000ff4800720c */ /* 0x000fe20003f05270 */
[----:B------:R-:W-:Y:S01]  /*6d00*/  HADD2.F32 R21, -RZ, R40.H1_H1 ;  /* 0x30000028ff157230 */ /* 0x000fe20000004100 */
[----:B------:R-:W-:Y:S01]  /*6d10*/  MOV R82, UR51 ;  /* 0x0000003300527c02 */ /* 0x000fe20008000f00 */
[--C-:B------:R-:W-:Y:S01]  /*6d20*/  HADD2.F32 R36, -RZ, R41.reuse.H1_H1 ;  /* 0x30000029ff247230 */ /* 0x100fe20000004100 */
[----:B------:R-:W-:Y:S01]  /*6d30*/  MOV R83, UR37 ;  /* 0x0000002500537c02 */ /* 0x000fe20008000f00 */
[----:B-1----:R-:W-:Y:S01]  /*6d40*/  HADD2.F32 R37, -RZ, R48.H0_H0 ;  /* 0x20000030ff257230 */ /* 0x002fe20000004100 */
[----:B------:R-:W-:Y:S01]  /*6d50*/  @P6 LEA R82, R82, UR48, 0x3 ;  /* 0x0000003052526c11 */ /* 0x000fe2000f8e18ff */
[----:B------:R-:W-:Y:S01]  /*6d60*/  BSSY.RECONVERGENT B0, `(.L_x_125) ;  /* 0x0000052000007945 */ /* 0x000fe20003800200 */
[----:B------:R-:W-:Y:S02]  /*6d70*/  @P6 SHF.L.U32 R88, R71, 0x1f, RZ ;  /* 0x0000001f47586819 */ /* 0x000fe400000006ff */
[----:B------:R-:W-:Y:S01]  /*6d80*/  @P6 IADD3 R82, PT, PT, R82, 0x60, RZ ;  /* 0x0000006052526810 */ /* 0x000fe20007ffe0ff */
[----:B---3--:R-:W1:Y:S03]  /*6d90*/  LDTM.x16 R4, tmem[UR4+0x10] ;  /* 0x00001004000479ee */ /* 0x008e660008240000 */
[----:B------:R-:W-:Y:S02]  /*6da0*/  @P6 PRMT R82, R83, 0x654, R82 ;  /* 0x0000065453526816 */ /* 0x000fe40000000052 */
[----:B------:R-:W-:Y:S01]  /*6db0*/  LEA R83, R38, UR48, 0x3 ;  /* 0x0000003026537c11 */ /* 0x000fe2000f8e18ff */
[C---:B-1----:R-:W-:Y:S01]  /*6dc0*/  FMUL R0, R32.reuse, R4 ;  /* 0x0000000420007220 */ /* 0x042fe20000400000 */
[C---:B------:R-:W-:Y:S01]  /*6dd0*/  FMUL R2, R32.reuse, R5 ;  /* 0x0000000520027220 */ /* 0x040fe20000400000 */
[C---:B------:R-:W-:Y:S01]  /*6de0*/  FMUL R3, R32.reuse, R6 ;  /* 0x0000000620037220 */ /* 0x040fe20000400000 */
[C---:B------:R-:W-:Y:S01]  /*6df0*/  FMUL R7, R32.reuse, R7 ;  /* 0x0000000720077220 */ /* 0x040fe20000400000 */
[C---:B------:R-:W-:Y:S01]  /*6e00*/  FFMA R0, R35.reuse, R20, R0 ;  /* 0x0000001423007223 */ /* 0x040fe20000000000 */
[----:B------:R-:W-:Y:S02]  /*6e10*/  HADD2.F32 R20, -RZ, R41.H0_H0 ;  /* 0x20000029ff147230 */ /* 0x000fe40000004100 */
[C---:B------:R-:W-:Y:S01]  /*6e20*/  FFMA R2, R35.reuse, R21, R2 ;  /* 0x0000001523027223 */ /* 0x040fe20000000002 */
[C---:B------:R-:W-:Y:S01]  /*6e30*/  FMUL R4, R32.reuse, R8 ;  /* 0x0000000820047220 */ /* 0x040fe20000400000 */
[C---:B------:R-:W-:Y:S01]  /*6e40*/  FMUL R5, R32.reuse, R9 ;  /* 0x0000000920057220 */ /* 0x040fe20000400000 */
[--C-:B------:R-:W-:Y:S02]  /*6e50*/  HADD2.F32 R21, -RZ, R43.reuse.H0_H0 ;  /* 0x2000002bff157230 */ /* 0x100fe40000004100 */
[C---:B------:R-:W-:Y:S01]  /*6e60*/  FFMA R3, R35.reuse, R20, R3 ;  /* 0x0000001423037223 */ /* 0x040fe20000000003 */
[--C-:B------:R-:W-:Y:S02]  /*6e70*/  HADD2.F32 R20, -RZ, R42.reuse.H0_H0 ;  /* 0x2000002aff147230 */ /* 0x100fe40000004100 */
[C---:B------:R-:W-:Y:S01]  /*6e80*/  FFMA R7, R35.reuse, R36, R7 ;  /* 0x0000002423077223 */ /* 0x040fe20000000007 */
[C---:B------:R-:W-:Y:S01]  /*6e90*/  FMUL R6, R32.reuse, R10 ;  /* 0x0000000a20067220 */ /* 0x040fe20000400000 */
[----:B------:R-:W-:Y:S02]  /*6ea0*/  HADD2.F32 R36, -RZ, R43.H1_H1 ;  /* 0x3000002bff247230 */ /* 0x000fe40000004100 */
[C---:B------:R-:W-:Y:S01]  /*6eb0*/  FMUL R11, R32.reuse, R11 ;  /* 0x0000000b200b7220 */ /* 0x040fe20000400000 */
[C---:B------:R-:W-:Y:S01]  /*6ec0*/  FFMA R4, R35.reuse, R20, R4 ;  /* 0x0000001423047223 */ /* 0x040fe20000000004 */
[----:B------:R-:W-:Y:S02]  /*6ed0*/  HADD2.F32 R20, -RZ, R42.H1_H1 ;  /* 0x3000002aff147230 */ /* 0x000fe40000004100 */
[C---:B------:R-:W-:Y:S01]  /*6ee0*/  FMUL R8, R32.reuse, R12 ;  /* 0x0000000c20087220 */ /* 0x040fe20000400000 */
[C---:B------:R-:W-:Y:S01]  /*6ef0*/  FMUL R9, R32.reuse, R13 ;  /* 0x0000000d20097220 */ /* 0x040fe20000400000 */
[C---:B------:R-:W-:Y:S01]  /*6f00*/  FMUL R10, R32.reuse, R14 ;  /* 0x0000000e200a7220 */ /* 0x040fe20000400000 */
[C---:B------:R-:W-:Y:S01]  /*6f10*/  FMUL R15, R32.reuse, R15 ;  /* 0x0000000f200f7220 */ /* 0x040fe20000400000 */
[C---:B------:R-:W-:Y:S01]  /*6f20*/  FFMA R5, R35.reuse, R20, R5 ;  /* 0x0000001423057223 */ /* 0x040fe20000000005 */
[----:B------:R-:W-:Y:S02]  /*6f30*/  HADD2.F32 R20, -RZ, R48.H1_H1 ;  /* 0x30000030ff147230 */ /* 0x000fe40000004100 */
[C---:B------:R-:W-:Y:S01]  /*6f40*/  FFMA R6, R35.reuse, R21, R6 ;  /* 0x0000001523067223 */ /* 0x040fe20000000006 */
[C---:B------:R-:W-:Y:S01]  /*6f50*/  FFMA R11, R35.reuse, R36, R11 ;  /* 0x00000024230b7223 */ /* 0x040fe2000000000b */
[C---:B------:R-:W-:Y:S01]  /*6f60*/  FFMA R8, R35.reuse, R37, R8 ;  /* 0x0000002523087223 */ /* 0x040fe20000000008 */
[--C-:B------:R-:W-:Y:S02]  /*6f70*/  HADD2.F32 R21, -RZ, R49.reuse.H0_H0 ;  /* 0x20000031ff157230 */ /* 0x100fe40000004100 */
[C---:B------:R-:W-:Y:S01]  /*6f80*/  FFMA R9, R35.reuse, R20, R9 ;  /* 0x0000001423097223 */ /* 0x040fe20000000009 */
[----:B------:R-:W-:Y:S02]  /*6f90*/  HADD2.F32 R20, -RZ, R49.H1_H1 ;  /* 0x30000031ff147230 */ /* 0x000fe40000004100 */
[C---:B------:R-:W-:Y:S01]  /*6fa0*/  FMUL R12, R32.reuse, R16 ;  /* 0x00000010200c7220 */ /* 0x040fe20000400000 */
[C---:B------:R-:W-:Y:S01]  /*6fb0*/  FMUL R13, R32.reuse, R17 ;  /* 0x00000011200d7220 */ /* 0x040fe20000400000 */
[C---:B------:R-:W-:Y:S01]  /*6fc0*/  FFMA R10, R35.reuse, R21, R10 ;  /* 0x00000015230a7223 */ /* 0x040fe2000000000a */
[--C-:B------:R-:W-:Y:S02]  /*6fd0*/  HADD2.F32 R21, -RZ, R50.reuse.H0_H0 ;  /* 0x20000032ff157230 */ /* 0x100fe40000004100 */
[C---:B------:R-:W-:Y:S01]  /*6fe0*/  FFMA R15, R35.reuse, R20, R15 ;  /* 0x00000014230f7223 */ /* 0x040fe2000000000f */
[----:B------:R-:W-:Y:S02]  /*6ff0*/  HADD2.F32 R20, -RZ, R50.H1_H1 ;  /* 0x30000032ff147230 */ /* 0x000fe40000004100 */
[C---:B------:R-:W-:Y:S01]  /*7000*/  FMUL R14, R32.reuse, R18 ;  /* 0x00000012200e7220 */ /* 0x040fe20000400000 */
[--C-:B------:R-:W-:Y:S02]  /*7010*/  HADD2.F32 R37, -RZ, R51.reuse.H0_H0 ;  /* 0x20000033ff257230 */ /* 0x100fe40000004100 */
[----:B------:R-:W-:Y:S01]  /*7020*/  FMUL R19, R32, R19 ;  /* 0x0000001320137220 */ /* 0x000fe20000400000 */
[----:B------:R-:W-:Y:S01]  /*7030*/  HADD2.F32 R36, -RZ, R51.H1_H1 ;  /* 0x30000033ff247230 */ /* 0x000fe20000004100 */
        /* <DEDUP_REMOVED lines=22> */
[----:B------:R-:W-:Y:S02]  /*71a0*/  UIADD3 UR12, UP0, UPT, UR52, 0x680, URZ ;  /* 0x00000680340c7890 */ /* 0x000fe4000ff1e0ff */
[----:B------:R-:W-:Y:S02]  /*71b0*/  UIADD3 UR9, UPT, UPT, UR41, 0x10, URZ ;  /* 0x0000001029097890 */ /* 0x000fe4000fffe0ff */
[----:B------:R-:W-:Y:S02]  /*71c0*/  UIADD3 UR8, UPT, UPT, UR48, 0x1200, URZ ;  /* 0x0000120030087890 */ /* 0x000fe4000fffe0ff */
[----:B------:R-:W-:Y:S01]  /*71d0*/  UIADD3.X UR13, UPT, UPT, URZ, UR53, URZ, UP0, !UPT ;  /* 0x00000035ff0d7290 */ /* 0x000fe200087fe4ff */
[----:B------:R-:W-:Y:S01]  /*71e0*/  UMOV UR10, UR42 ;  /* 0x0000002a000a7c82 */ /* 0x000fe20008000000 */
[----:B------:R-:W-:Y:S01]  /*71f0*/  UMOV UR11, UR36 ;  /* 0x00000024000b7c82 */ /* 0x000fe20008000000 */
[----:B------:R-:W-:Y:S02]  /*7200*/  UIADD3 UR5, UPT, UPT, UR41, 0x50, URZ ;  /* 0x0000005029057890 */ /* 0x000fe4000fffe0ff */
[----:B------:R-:W-:Y:S01]  /*7210*/  UIADD3 UR4, UPT, UPT, UR48, 0x1a00, URZ ;  /* 0x00001a0030047890 */ /* 0x000fe2000fffe0ff */
[----:B------:R-:W-:Y:S03]  /*7220*/  UMOV UR6, UR42 ;  /* 0x0000002a00067c82 */ /* 0x000fe60008000000 */
[----:B------:R2:W-:Y:S01]  /*7230*/  UTMASTG.3D [UR8], [UR12] ;  /* 0x000000080c0073b5 */ /* 0x0005e20008010000 */
[----:B------:R-:W-:Y:S04]  /*7240*/  UMOV UR7, UR36 ;  /* 0x0000002400077c82 */ /* 0x000fe80008000000 */
[----:B------:R2:W-:Y:S01]  /*7250*/  UTMASTG.3D [UR4], [UR12] ;  /* 0x000000040c0073b5 */ /* 0x0005e20008010000 */
[----:B------:R0:W-:Y:S01]  /*7260*/  UTMACMDFLUSH ;  /* 0x00000000000079b7 */ /* 0x0001e20000000000 */
[----:B--2---:R-:W-:Y:S04]  /*7270*/  DEPBAR.LE SB0, 0x1 ;  /* 0x000080400000791a */ /* 0x004fe80000000000 */
.L_x_126:
[----:B------:R-:W-:Y:S05]  /*7280*/  BSYNC.RECONVERGENT B0 ;  /* 0x0000000000007941 */ /* 0x000fea0003800200 */
.L_x_125:
[----:B------:R-:W-:Y:S01]  /*7290*/  BAR.SYNC.DEFER_BLOCKING 0x1, 0x80 ;  /* 0x0042000000007b1d */ /* 0x000fe20000010000 */
[----:B------:R-:W-:Y:S04]  /*72a0*/  UIADD3 UR40, UPT, UPT, UR51, 0x1, URZ ;  /* 0x0000000133287890 */ /* 0x000fe8000fffe0ff */
[----:B------:R-:W-:Y:S04]  /*72b0*/  UISETP.NE.AND UP0, UPT, UR40, 0x4, UPT ;  /* 0x000000042800788c */ /* 0x000fe8000bf05270 */
[----:B------:R-:W-:Y:S01]  /*72c0*/  USEL UR40, UR40, URZ, UP0 ;  /* 0x000000ff28287287 */ /* 0x000fe20008000000 */
[----:B------:R2:W-:Y:S01]  /*72d0*/  @P6 SYNCS.ARRIVE.TRANS64.RED.A1T0 RZ, [R82+URZ], RZ ;  /* 0x000000ff52ff69a7 */ /* 0x0005e200081004ff */
[----:B------:R-:W-:Y:S01]  /*72e0*/  BSSY B1, `(.L_x_127) ;  /* 0x0000013000017945 */ /* 0x000fe20003800000 */
[----:B------:R-:W3:Y:S02]  /*72f0*/  @P6 SYNCS.PHASECHK.TRANS64.TRYWAIT P0, [R83+URZ+0x40], R88 ;  /* 0x00004058530065a7 */ /* 0x000ee400080011ff */
[----:B---3--:R-:W-:Y:S01]  /*7300*/  @P6 SEL R39, RZ, 0x1, !P0 ;  /* 0x00000001ff276807 */ /* 0x008fe20004000000 */
[----:B--2---:R-:W-:Y:S06]  /*7310*/  @!P6 BRA `(.L_x_128) ;  /* 0x00000000003ce947 */ /* 0x004fec0003800000 */
[----:B------:R-:W-:Y:S01]  /*7320*/  ISETP.NE.AND P1, PT, R80, RZ, PT ;  /* 0x000000ff5000720c */ /* 0x000fe20003f25270 */
[----:B------:R-:W-:Y:S01]  /*7330*/  BSSY B0, `(.L_x_129) ;  /* 0x0000009000007945 */ /* 0x000fe20003800000 */
[----:B------:R-:W-:Y:S11]  /*7340*/  ISETP.NE.AND P0, PT, R39, RZ, PT ;  /* 0x000000ff2700720c */ /* 0x000ff60003f05270 */
[----:B------:R-:W-:Y:S05]  /*7350*/  @P1 IMAD R2, R38, 0x1000, R77 ;  /* 0x0000100026021824 */ /* 0x000fea00078e024d */
[----:B------:R-:W-:Y:S05]  /*7360*/  @P1 IADD3 R0, PT, PT, R2, UR48, RZ ;  /* 0x0000003002001c10 */ /* 0x000fea000fffe0ff */
[----:B------:R-:W-:Y:S01]  /*7370*/  @P1 IMAD.IADD R0, R81, 0x1, R0 ;  /* 0x0000000151001824 */ /* 0x000fe200078e0200 */
[----:B------:R-:W-:Y:S06]  /*7380*/  @P0 BRA `(.L_x_130) ;  /* 0x00000000000c0947 */ /* 0x000fec0003800000 */
[----:B------:R-:W-:Y:S04]  /*7390*/  SHF.L.U32 R4, R71, 0x1f, RZ ;  /* 0x0000001f47047819 */ /* 0x000fe800000006ff */
[----:B------:R-:W2:Y:S02]  /*73a0*/  SYNCS.PHASECHK.TRANS64.TRYWAIT P0, [R83+URZ+0x40], R4 ;  /* 0x00004004530075a7 */ /* 0x000ea400080011ff */
[----:B--2---:R-:W-:Y:S05]  /*73b0*/  @!P0 BRA `(.L_x_131) ;  /* 0x0000001c00f08947 */ /* 0x004fea0003800000 */
.L_x_130:
[----:B------:R-:W-:Y:S05]  /*73c0*/  BSYNC B0 ;  /* 0x0000000000007941 */ /* 0x000fea0003800000 */
.L_x_129:
[----:B------:R-:W-:Y:S02]  /*73d0*/  ISETP.NE.AND P0, PT, R80, RZ, PT ;  /* 0x000000ff5000720c */ /* 0x000fe40003f05270 */
[----:B------:R-:W-:Y:S11]  /*73e0*/  IADD3 R38, PT, PT, R38, 0x1, RZ ;  /* 0x0000000126267810 */ /* 0x000ff60007ffe0ff */
[----:B------:R3:W4:Y:S04]  /*73f0*/  @P0 LDS.128 R40, [R2+UR48+0x200] ;  /* 0x0002003002280984 */ /* 0x0007280008000c00 */
[----:B------:R3:W1:Y:S02]  /*7400*/  @P0 LDS.128 R48, [R0+0x200] ;  /* 0x0002000000300984 */ /* 0x0006640000000c00 */
.L_x_128:
[----:B------:R-:W-:Y:S05]  /*7410*/  BSYNC B1 ;  /* 0x0000000000017941 */ /* 0x000fea0003800000 */
.L_x_127:
[----:B------:R-:W-:Y:S05]  /*7420*/  VIADD R3, R34, 0x20 ;  /* 0x0000002022037836 */ /* 0x000fea0000000000 */
[----:B------:R-:W-:Y:S04]  /*7430*/  SHF.R.U32.HI R3, RZ, 0x15, R3 ;  /* 0x00000015ff037819 */ /* 0x000fe80000011603 */
[----:B------:R-:W-:Y:S11]  /*7440*/  LOP3.LUT P0, RZ, R3, 0x3, R66, 0x48, !PT ;  /* 0x0000000303ff7812 */ /* 0x000ff60007804842 */
[----:B------:R-:W-:Y:S02]  /*7450*/  @!UPT UIADD3 URZ, UPT, UPT, URZ, URZ, URZ ;  /* 0x000000fffffff290 */ /* 0x000fe4000fffe0ff */
[----:B------:R-:W-:Y:S05]  /*7460*/  @!P0 BRA `(.L_x_132) ;  /* 0x0000000000408947 */ /* 0x000fea0003800000 */
[----:B------:R-:W5:Y:S01]  /*7470*/  LDCU.64 UR8, c[0x4][0x70] ;  /* 0x01000e00ff0877ac */ /* 0x000f620008000a00 */
[----:B------:R-:W-:Y:S01]  /*7480*/  MOV R3, 0x0 ;  /* 0x0000000000037802 */ /* 0x000fe20000000f00 */
[----:B------:R-:W-:Y:S02]  /*7490*/  HFMA2 R12, -RZ, RZ, 0, 5.9604644775390625e-08 ;  /* 0x00000001ff0c7431 */ /* 0x000fe400000001ff */
[----:B------:R-:W-:Y:S02]  /*74a0*/  IMAD.MOV.U32 R8, RZ, RZ, 0x192 ;  /* 0x00000192ff087424 */ /* 0x000fe400078e00ff */
[----:B------:R-:W-:Y:S01]  /*74b0*/  IMAD.MOV.U32 R13, RZ, RZ, RZ ;  /* 0x000000ffff0d7224 */ /* 0x000fe200078e00ff */
[----:B------:R-:W4:Y:S01]  /*74c0*/  LDCU.64 UR6, c[0x4][0x78] ;  /* 0x01000f00ff0677ac */ /* 0x000f220008000a00 */
[----:B---3--:R-:W3:Y:S01]  /*74d0*/  LDC.64 R2, c[0x4][R3] ;  /* 0x0100000003027b82 */ /* 0x008ee20000000a00 */
[----:B------:R-:W1:Y:S01]  /*74e0*/  LDCU.64 UR4, c[0x4][0x10] ;  /* 0x01000200ff0477ac */ /* 0x000e620008000a00 */
[----:B-----5:R-:W-:Y:S01]  /*74f0*/  MOV R5, UR9 ;  /* 0x0000000900057c02 */ /* 0x020fe20008000f00 */
[----:B--2---:R-:W-:Y:S01]  /*7500*/  IMAD.U32 R4, RZ, RZ, UR8 ;  /* 0x00000008ff047e24 */ /* 0x004fe2000f8e00ff */
[----:B----4-:R-:W-:Y:S01]  /*7510*/  MOV R7, UR7 ;  /* 0x0000000700077c02 */ /* 0x010fe20008000f00 */
[----:B------:R-:W-:Y:S01]  /*7520*/  IMAD.U32 R6, RZ, RZ, UR6 ;  /* 0x00000006ff067e24 */ /* 0x000fe2000f8e00ff */
[----:B-1----:R-:W-:Y:S01]  /*7530*/  MOV R11, UR5 ;  /* 0x00000005000b7c02 */ /* 0x002fe20008000f00 */
[----:B------:R-:W-:Y:S02]  /*7540*/  IMAD.U32 R10, RZ, RZ, UR4 ;  /* 0x00000004ff0a7e24 */ /* 0x000fe4000f8e00ff */
[----:B------:R-:W-:Y:S07]  /*7550*/  LEPC R20, `(.L_x_132) ;  /* 0x000000001014794e */ /* 0x000fee0000000000 */
[----:B---3--:R-:W-:Y:S05]  /*7560*/  CALL.ABS.NOINC R2 ;  /* 0x0000000002007343 */ /* 0x008fea0003c00000 */
.L_x_132:
        /* <DEDUP_REMOVED lines=8> */
[----:B--2---:R-:W-:Y:S01]  /*75f0*/  MOV R83, UR37 ;  /* 0x0000002500537c02 */ /* 0x004fe20008000f00 */
[----:B-1----:R-:W-:Y:S01]  /*7600*/  HADD2.F32 R37, -RZ, R48.H0_H0 ;  /* 0x20000030ff257230 */ /* 0x002fe20000004100 */
[----:B------:R-:W-:Y:S01]  /*7610*/  @P6 LEA R82, R82, UR48, 0x3 ;  /* 0x0000003052526c11 */ /* 0x000fe2000f8e18ff */
[----:B------:R-:W-:Y:S01]  /*7620*/  BSSY.RECONVERGENT B0, `(.L_x_133) ;  /* 0x0000052000007945 */ /* 0x000fe20003800200 */
[----:B------:R-:W-:Y:S02]  /*7630*/  LEA R88, R38, UR48, 0x3 ;  /* 0x0000003026587c11 */ /* 0x000fe4000f8e18ff */
[----:B------:R-:W-:Y:S01]  /*7640*/  @P6 IADD3 R82, PT, PT, R82, 0x60, RZ ;  /* 0x0000006052526810 */ /* 0x000fe20007ffe0ff */
[----:B------:R-:W3:Y:S03]  /*7650*/  LDTM.x16 R4, tmem[UR4+0x20] ;  /* 0x00002004000479ee */ /* 0x000ee60008240000 */
[----:B------:R-:W-:Y:S02]  /*7660*/  @P6 PRMT R82, R83, 0x654, R82 ;  /* 0x0000065453526816 */ /* 0x000fe40000000052 */
[----:B------:R-:W-:Y:S01]  /*7670*/  @P6 SHF.L.U32 R83, R71, 0x1f, RZ ;  /* 0x0000001f47536819 */ /* 0x000fe200000006ff */
[C---:B---3--:R-:W-:Y:S01]  /*7680*/  FMUL R0, R32.reuse, R4 ;  /* 0x0000000420007220 */ /* 0x048fe20000400000 */
        /* <DEDUP_REMOVED lines=75> */
.L_x_134:
[----:B------:R-:W-:Y:S05]  /*7b40*/  BSYNC.RECONVERGENT B0 ;  /* 0x0000000000007941 */ /* 0x000fea0003800200 */
.L_x_133:
        /* <DEDUP_REMOVED lines=19> */
.L_x_138:
[----:B------:R-:W-:Y:S05]  /*7c80*/  BSYNC B0 ;  /* 0x0000000000007941 */ /* 0x000fea0003800000 */
.L_x_137:
[----:B------:R-:W-:Y:S11]  /*7c90*/  ISETP.NE.AND P0, PT, R80, RZ, PT ;  /* 0x000000ff5000720c */ /* 0x000ff60003f05270 */
[----:B------:R-:W-:Y:S02]  /*7ca0*/  @!UPT UIADD3 URZ, UPT, UPT, URZ, URZ, URZ ;  /* 0x000000fffffff290 */ /* 0x000fe4000fffe0ff */
[----:B------:R3:W4:Y:S04]  /*7cb0*/  @P0 LDS.128 R40, [R38+UR48+0x200] ;  /* 0x0002003026280984 */ /* 0x0007280008000c00 */
[----:B------:R3:W1:Y:S02]  /*7cc0*/  @P0 LDS.128 R48, [R81+0x200] ;  /* 0x0002000051300984 */ /* 0x0006640000000c00 */
.L_x_136:
[----:B------:R-:W-:Y:S05]  /*7cd0*/  BSYNC B1 ;  /* 0x0000000000017941 */ /* 0x000fea0003800000 */
.L_x_135:
        /* <DEDUP_REMOVED lines=11> */
[----:B------:R-:W1:Y:S01]  /*7d90*/  LDC.64 R2, c[0x4][R3] ;  /* 0x0100000003027b82 */ /* 0x000e620000000a00 */
[----:B------:R-:W3:Y:S01]  /*7da0*/  LDCU.64 UR4, c[0x4][0x10] ;  /* 0x01000200ff0477ac */ /* 0x000ee20008000a00 */
[----:B--2---:R-:W-:Y:S01]  /*7db0*/  MOV R5, UR9 ;  /* 0x0000000900057c02 */ /* 0x004fe20008000f00 */
[----:B------:R-:W-:Y:S01]  /*7dc0*/  IMAD.U32 R4, RZ, RZ, UR8 ;  /* 0x00000008ff047e24 */ /* 0x000fe2000f8e00ff */
[----:B-----5:R-:W-:Y:S01]  /*7dd0*/  MOV R7, UR7 ;  /* 0x0000000700077c02 */ /* 0x020fe20008000f00 */
[----:B------:R-:W-:Y:S01]  /*7de0*/  IMAD.U32 R6, RZ, RZ, UR6 ;  /* 0x00000006ff067e24 */ /* 0x000fe2000f8e00ff */
[----:B---3--:R-:W-:Y:S01]  /*7df0*/  MOV R11, UR5 ;  /* 0x00000005000b7c02 */ /* 0x008fe20008000f00 */
[----:B------:R-:W-:Y:S02]  /*7e00*/  IMAD.U32 R10, RZ, RZ, UR4 ;  /* 0x00000004ff0a7e24 */ /* 0x000fe4000f8e00ff */
[----:B------:R-:W-:Y:S07]  /*7e10*/  LEPC R20, `(.L_x_140) ;  /* 0x000000001014794e */ /* 0x000fee0000000000 */
[----:B-1--4-:R-:W-:Y:S05]  /*7e20*/  CALL.ABS.NOINC R2 ;  /* 0x0000000002007343 */ /* 0x012fea0003c00000 */
.L_x_140:
[----:B------:R-:W-:Y:S01]  /*7e30*/  ISETP.NE.AND P0, PT, R72, RZ, PT ;  /* 0x000000ff4800720c */ /* 0x000fe20003f05270 */
[----:B------:R-:W-:Y:S05]  /*7e40*/  WARPSYNC.ALL ;  /* 0x0000000000007948 */ /* 0x000fea0003800000 */
[----:B------:R-:W-:Y:S01]  /*7e50*/  R2UR UR4, R34 ;  /* 0x00000000220472ca */ /* 0x000fe200000e0000 */
[--C-:B----4-:R-:W-:Y:S01]  /*7e60*/  HADD2.F32 R20, -RZ, R40.reuse.H0_H0 ;  /* 0x20000028ff147230 */ /* 0x110fe20000004100 */
[----:B------:R-:W-:Y:S01]  /*7e70*/  IADD3 R74, PT, PT, R74, 0xd0, RZ ;  /* 0x000000d04a4a7810 */ /* 0x000fe20007ffe0ff */
[----:B------:R-:W-:Y:S01]  /*7e80*/  HADD2.F32 R36, -RZ, R40.H1_H1 ;  /* 0x30000028ff247230 */ /* 0x000fe20000004100 */
[----:B------:R-:W-:Y:S01]  /*7e90*/  BSSY.RECONVERGENT B0, `(.L_x_141) ;  /* 0x0000053000007945 */ /* 0x000fe20003800200 */
[--C-:B------:R-:W-:Y:S01]  /*7ea0*/  HADD2.F32 R21, -RZ, R41.reuse.H0_H0 ;  /* 0x20000029ff157230 */ /* 0x100fe20000004100 */
[----:B------:R-:W-:Y:S01]  /*7eb0*/  LOP3.LUT R74, R74, 0xfefffff8, RZ, 0xc0, !PT ;  /* 0xfefffff84a4a7812 */ /* 0x000fe200078ec0ff */
[----:B---3--:R-:W-:Y:S02]  /*7ec0*/  HADD2.F32 R38, -RZ, R41.H1_H1 ;  /* 0x30000029ff267230 */ /* 0x008fe40000004100 */
[--C-:B------:R-:W-:Y:S02]  /*7ed0*/  HADD2.F32 R37, -RZ, R42.reuse.H0_H0 ;  /* 0x2000002aff257230 */ /* 0x100fe40000004100 */
[----:B------:R-:W-:Y:S02]  /*7ee0*/  HADD2.F32 R40, -RZ, R42.H1_H1 ;  /* 0x3000002aff287230 */ /* 0x000fe40000004100 */
[----:B------:R-:W2:Y:S01]  /*7ef0*/  LDTM.x16 R4, tmem[UR4+0x30] ;  /* 0x00003004000479ee */ /* 0x000ea20008240000 */
[----:B------:R-:W-:Y:S01]  /*7f00*/  NOP ;  /* 0x0000000000007918 */ /* 0x000fe20000000000 */
[----:B--2---:R2:W-:Y:S01]  /*7f10*/  SYNCS.ARRIVE.TRANS64.RED.A1T0 RZ, [R74+URZ], RZ ;  /* 0x000000ff4aff79a7 */ /* 0x0045e200081004ff */
[--C-:B------:R-:W-:Y:S02]  /*7f20*/  HADD2.F32 R39, -RZ, R43.reuse.H0_H0 ;  /* 0x2000002bff277230 */ /* 0x100fe40000004100 */
[----:B------:R-:W-:Y:S02]  /*7f30*/  HADD2.F32 R42, -RZ, R43.H1_H1 ;  /* 0x3000002bff2a7230 */ /* 0x000fe40000004100 */
[--C-:B-1----:R-:W-:Y:S02]  /*7f40*/  HADD2.F32 R41, -RZ, R48.reuse.H0_H0 ;  /* 0x20000030ff297230 */ /* 0x102fe40000004100 */
[----:B------:R-:W-:Y:S02]  /*7f50*/  HADD2.F32 R43, -RZ, R48.H1_H1 ;  /* 0x30000030ff2b7230 */ /* 0x000fe40000004100 */
[--C-:B------:R-:W-:Y:S02]  /*7f60*/  HADD2.F32 R44, -RZ, R49.reuse.H0_H0 ;  /* 0x20000031ff2c7230 */ /* 0x100fe40000004100 */
[----:B------:R-:W-:Y:S02]  /*7f70*/  HADD2.F32 R46, -RZ, R49.H1_H1 ;  /* 0x30000031ff2e7230 */ /* 0x000fe40000004100 */
[--C-:B------:R-:W-:Y:S02]  /*7f80*/  HADD2.F32 R45, -RZ, R50.reuse.H0_H0 ;  /* 0x20000032ff2d7230 */ /* 0x100fe40000004100 */
[----:B------:R-:W-:Y:S02]  /*7f90*/  HADD2.F32 R48, -RZ, R50.H1_H1 ;  /* 0x30000032ff307230 */ /* 0x000fe40000004100 */
[--C-:B------:R-:W-:Y:S02]  /*7fa0*/  HADD2.F32 R47, -RZ, R51.reuse.H0_H0 ;  /* 0x20000033ff2f7230 */ /* 0x100fe40000004100 */
[----:B------:R-:W-:Y:S02]  /*7fb0*/  HADD2.F32 R50, -RZ, R51.H1_H1 ;  /* 0x30000033ff327230 */ /* 0x000fe40000004100 */
[C---:B------:R-:W-:Y:S01]  /*7fc0*/  FMUL R4, R32.reuse, R4 ;  /* 0x0000000420047220 */ /* 0x040fe20000400000 */
[C---:B------:R-:W-:Y:S01]  /*7fd0*/  FMUL R5, R32.reuse, R5 ;  /* 0x0000000520057220 */ /* 0x040fe20000400000 */
[C---:B------:R-:W-:Y:S01]  /*7fe0*/  FMUL R6, R32.reuse, R6 ;  /* 0x0000000620067220 */ /* 0x040fe20000400000 */
[C---:B------:R-:W-:Y:S01]  /*7ff0*/  FMUL R7, R32.reuse, R7 ;  /* 0x0000000720077220 */ /* 0x040fe20000400000 */
[C---:B------:R-:W-:Y:S01]  /*8000*/  FFMA R4, R35.reuse, R20, R4 ;  /* 0x0000001423047223 */ /* 0x040fe20000000004 */
        /* <DEDUP_REMOVED lines=21> */
[----:B------:R-:W-:Y:S01]  /*8160*/  FFMA R15, R35, R46, R15 ;  /* 0x0000002e230f7223 */ /* 0x000fe2000000000f */
        /* <DEDUP_REMOVED lines=20> */
[----:B-1----:R-:W1:Y:S02]  /*82b0*/  FENCE.VIEW.ASYNC.S ;  /* 0x00000000000073c6 */ /* 0x002e640000000000 */
[----:B-1----:R-:W-:Y:S06]  /*82c0*/  BAR.SYNC.DEFER_BLOCKING 0x1, 0x80 ;  /* 0x0042000000007b1d */ /* 0x002fec0000010000 */
        /* <DEDUP_REMOVED lines=14> */
[----:B-1----:R-:W-:Y:S04]  /*83b0*/  DEPBAR.LE SB0, 0x1 ;  /* 0x000080400000791a */ /* 0x002fe80000000000 */
.L_x_142:
[----:B------:R-:W-:Y:S05]  /*83c0*/  BSYNC.RECONVERGENT B0 ;  /* 0x0000000000007941 */ /* 0x000fea0003800200 */
.L_x_141:
[----:B------:R-:W-:Y:S01]  /*83d0*/  BAR.SYNC.DEFER_BLOCKING 0x1, 0x80 ;  /* 0x0042000000007b1d */ /* 0x000fe20000010000 */
[----:B------:R-:W-:Y:S01]  /*83e0*/  UISETP.NE.AND UP0, UPT, UR49, -0x4, UPT ;  /* 0xfffffffc3100788c */ /* 0x000fe2000bf05270 */
[----:B------:R-:W-:Y:S08]  /*83f0*/  IADD3 R0, PT, PT, R30, 0x1, RZ ;  /* 0x000000011e007810 */ /* 0x000ff00007ffe0ff */
[----:B------:R-:W-:Y:S05]  /*8400*/  BRA.U !UP0, `(.L_x_143) ;  /* 0x0000000108287547 */ /* 0x000fea000b800000 */
[----:B------:R-:W-:Y:S01]  /*8410*/  ISETP.NE.AND P0, PT, R78, RZ, PT ;  /* 0x000000ff4e00720c */ /* 0x000fe20003f05270 */
[----:B------:R-:W-:Y:S01]  /*8420*/  IMAD.U32 R3, RZ, RZ, UR51 ;  /* 0x00000033ff037e24 */ /* 0x000fe2000f8e00ff */
[----:B------:R-:W-:Y:S01]  /*8430*/  UIADD3 UR51, UPT, UPT, UR51, 0x1, URZ ;  /* 0x0000000133337890 */ /* 0x000fe2000fffe0ff */
[----:B------:R-:W-:Y:S03]  /*8440*/  IMAD.U32 R2, RZ, RZ, UR37 ;  /* 0x00000025ff027e24 */ /* 0x000fe6000f8e00ff */
[----:B------:R-:W-:Y:S04]  /*8450*/  UISETP.NE.AND UP0, UPT, UR51, 0x4, UPT ;  /* 0x000000043300788c */ /* 0x000fe8000bf05270 */
[----:B------:R-:W-:Y:S03]  /*8460*/  USEL UR51, UR51, URZ, UP0 ;  /* 0x000000ff33337287 */ /* 0x000fe60008000000 */
[----:B------:R-:W-:Y:S05]  /*8470*/  @P0 LEA R3, R3, UR48, 0x3 ;  /* 0x0000003003030c11 */ /* 0x000fea000f8e18ff */
[----:B------:R-:W-:Y:S05]  /*8480*/  @P0 VIADD R3, R3, 0x60 ;  /* 0x0000006003030836 */ /* 0x000fea0000000000 */
[----:B------:R-:W-:Y:S04]  /*8490*/  @P0 PRMT R2, R2, 0x654, R3 ;  /* 0x0000065402020816 */ /* 0x000fe80000000003 */
[----:B------:R1:W-:Y:S03]  /*84a0*/  @P0 SYNCS.ARRIVE.TRANS64.RED.A1T0 RZ, [R2+URZ], RZ ;  /* 0x000000ff02ff09a7 */ /* 0x0003e600081004ff */
.L_x_143:
[----:B------:R-:W-:Y:S01]  /*84b0*/  ISETP.NE.AND P2, PT, R73, RZ, PT ;  /* 0x000000ff4900720c */ /* 0x000fe20003f45270 */
[----:B------:R-:W-:Y:S01]  /*84c0*/  UIADD3 UR49, UPT, UPT, UR49, 0x4, URZ ;  /* 0x0000000431317890 */ /* 0x000fe2000fffe0ff */
[----:B------:R-:W-:Y:S01]  /*84d0*/  ISETP.NE.AND P0, PT, R76, 0x2, PT ;  /* 0x000000024c00780c */ /* 0x000fe20003f05270 */
[----:B------:R-:W-:Y:S01]  /*84e0*/  IMAD.IADD R20, R29, 0x1, R58 ;  /* 0x000000011d147824 */ /* 0x000fe200078e023a */
[----:B------:R-:W-:Y:S01]  /*84f0*/  ISETP.NE.AND P1, PT, R0, 0x4, PT ;  /* 0x000000040000780c */ /* 0x000fe20003f25270 */
[----:B------:R-:W-:Y:S01]  /*8500*/  IMAD.IADD R21, R31, 0x1, R60 ;  /* 0x000000011f157824 */ /* 0x000fe200078e023c */
[----:B-1----:R-:W-:Y:S02]  /*8510*/  SEL R2, RZ, 0x1, P0 ;  /* 0x00000001ff027807 */ /* 0x002fe40000000000 */
[----:B------:R-:W-:Y:S02]  /*8520*/  SEL R3, RZ, 0x1, P1 ;  /* 0x00000001ff037807 */ /* 0x000fe40000800000 */
[----:B------:R-:W-:Y:S02]  /*8530*/  LOP3.LUT R69, R69, R2, RZ, 0x3c, !PT ;  /* 0x0000000245457212 */ /* 0x000fe400078e3cff */
[----:B------:R-:W-:Y:S02]  /*8540*/  LOP3.LUT R70, R70, R3, RZ, 0x3c, !PT ;  /* 0x0000000346467212 */ /* 0x000fe400078e3cff */
[----:B------:R-:W-:Y:S02]  /*8550*/  @P2 R2UR UR36, R68 ;  /* 0x00000000442422ca */ /* 0x000fe400000e0000 */
[----:B------:R-:W-:Y:S02]  /*8560*/  SEL R76, R76, RZ, P0 ;  /* 0x000000ff4c4c7207 */ /* 0x000fe40000000000 */
[----:B------:R-:W-:Y:S01]  /*8570*/  SEL R30, R0, RZ, P1 ;  /* 0x000000ff001e7207 */ /* 0x000fe20000800000 */
[----:B------:R-:W-:Y:S10]  /*8580*/  @P2 BRA `(.L_x_144) ;  /* 0xffffffcc00d42947 */ /* 0x000ff4000383ffff */
[----:B------:R-:W-:-:S09]  /*8590*/  UISETP.NE.AND UP0, UPT, UR50, URZ, UPT ;  /* 0x000000ff3200728c */ /* 0x000fd2000bf05270 */
[----:B------:R-:W-:Y:S05]  /*85a0*/  BRA.U !UP0, `(.L_x_145) ;  /* 0x0000000108487547 */ /* 0x000fea000b800000 */
[----:B------:R-:W1:Y:S02]  /*85b0*/  LDCU.64 UR4, c[0x0][0x890] ;  /* 0x00011200ff0477ac */ /* 0x000e640008000a00 */
[----:B-1----:R-:W-:-:S04]  /*85c0*/  UISETP.NE.U32.AND UP0, UPT, UR4, URZ, UPT ;  /* 0x000000ff0400728c */ /* 0x002fc8000bf05070 */
[----:B------:R-:W-:-:S09]  /*85d0*/  UISETP.NE.AND.EX UP0, UPT, UR5, URZ, UPT, UP0 ;  /* 0x000000ff0500728c */ /* 0x000fd2000bf05300 */
[----:B------:R-:W-:Y:S05]  /*85e0*/  BRA.U UP0, `(.L_x_146) ;  /* 0x00000001000c7547 */ /* 0x000fea000b800000 */
[----:B------:R-:W-:-:S13]  /*85f0*/  FSETP.NEU.AND P0, PT, R35, RZ, PT ;  /* 0x000000ff2300720b */ /* 0x000fda0003f0d000 */
[----:B------:R-:W-:Y:S05]  /*8600*/  @!P0 EXIT ;  /* 0x000000000000894d */ /* 0x000fea0003800000 */
[----:B------:R-:W-:Y:S05]  /*8610*/  BRA `(.L_x_145) ;  /* 0x00000000002c7947 */ /* 0x000fea0003800000 */
.L_x_146:
[----:B------:R-:W-:Y:S01]  /*8620*/  ISETP.NE.AND P0, PT, R75, RZ, PT ;  /* 0x000000ff4b00720c */ /* 0x000fe20003f05270 */
[----:B------:R-:W-:-:S12]  /*8630*/  BSSY.RECONVERGENT B0, `(.L_x_145) ;  /* 0x0000009000007945 */ /* 0x000fd80003800200 */
[----:B------:R-:W-:Y:S05]  /*8640*/  @P0 BRA `(.L_x_147) ;  /* 0x0000000000140947 */ /* 0x000fea0003800000 */
[----:B------:R-:W1:Y:S02]  /*8650*/  LDCU.64 UR4, c[0x0][0x888] ;  /* 0x00011100ff0477ac */ /* 0x000e640008000a00 */
[----:B-1----:R-:W-:-:S04]  /*8660*/  ISETP.NE.U32.AND P0, PT, RZ, UR4, PT ;  /* 0x00000004ff007c0c */ /* 0x002fc8000bf05070 */
[----:B------:R-:W-:-:S13]  /*8670*/  ISETP.NE.AND.EX P0, PT, RZ, UR5, PT, P0 ;  /* 0x00000005ff007c0c */ /* 0x000fda000bf05300 */
[----:B------:R-:W-:Y:S05]  /*8680*/  @!P0 EXIT ;  /* 0x000000000000894d */ /* 0x000fea0003800000 */
[----:B------:R-:W-:Y:S05]  /*8690*/  BRA `(.L_x_148) ;  /* 0x0000000000087947 */ /* 0x000fea0003800000 */
.L_x_147:
[----:B------:R-:W-:-:S13]  /*86a0*/  FSETP.NEU.AND P0, PT, R35, RZ, PT ;  /* 0x000000ff2300720b */ /* 0x000fda0003f0d000 */
[----:B------:R-:W-:Y:S05]  /*86b0*/  @!P0 EXIT ;  /* 0x000000000000894d */ /* 0x000fea0003800000 */
.L_x_148:
[----:B------:R-:W-:Y:S05]  /*86c0*/  BSYNC.RECONVERGENT B0 ;  /* 0x0000000000007941 */ /* 0x000fea0003800200 */
.L_x_145:
[----:B------:R-:W-:Y:S01]  /*86d0*/  ULEA UR4, UR51, UR48, 0x3 ;  /* 0x0000003033047291 */ /* 0x000fe2000f8e18ff */
[----:B------:R-:W-:-:S04]  /*86e0*/  DEPBAR.LE SB0, 0x0 ;  /* 0x000080000000791a */ /* 0x000fc80000000000 */
[----:B------:R-:W-:-:S04]  /*86f0*/  UIADD3 UR4, UPT, UPT, UR4, 0x60, URZ ;  /* 0x0000006004047890 */ /* 0x000fc8000fffe0ff */
[----:B------:R-:W-:-:S09]  /*8700*/  UPRMT UR4, UR37, 0x654, UR4 ;  /* 0x0000065425047896 */ /* 0x000fd20008000004 */
[----:B------:R-:W-:Y:S01]  /*8710*/  SYNCS.ARRIVE.TRANS64.RED.A1T0 RZ, [UR4], RZ ;  /* 0x000000ffffff79a7 */ /* 0x000fe20008100404 */
[----:B------:R-:W-:Y:S05]  /*8720*/  EXIT ;  /* 0x000000000000794d */ /* 0x000fea0003800000 */
.L_x_24:
[----:B--2---:R2:W4:Y:S02]  /*8730*/  SYNCS.PHASECHK.TRANS64.TRYWAIT P0, [R3+URZ+0x100], R2 ;  /* 0x00010002030075a7 */ /* 0x00452400080011ff */
[----:B----4-:R-:W-:Y:S05]  /*8740*/  @!P0 NANOSLEEP.SYNCS 0x989680 ;  /* 0x009896800000895d */ /* 0x010fea0003900000 */
[----:B------:R-:W4:Y:S02]  /*8750*/  @!P0 SYNCS.PHASECHK.TRANS64 P0, [R3+URZ+0x100], R2 ;  /* 0x00010002030085a7 */ /* 0x000f2400080010ff */
[----:B----4-:R-:W-:Y:S05]  /*8760*/  @!P0 BRA `(.L_x_24) ;  /* 0xfffffffc00f08947 */ /* 0x010fea000383ffff */
[----:B------:R-:W-:Y:S05]  /*8770*/  BRA `(.L_x_149) ;  /* 0xffffff9000247947 */ /* 0x000fea000383ffff */
.L_x_27:
[----:B-1----:R-:W-:-:S07]  /*8780*/  MOV R2, UR33 ;  /* 0x0000002100027c02 */ /* 0x002fce0008000f00 */
.L_x_150:
[----:B-1----:R1:W2:Y:S02]  /*8790*/  SYNCS.PHASECHK.TRANS64.TRYWAIT P0, [R2+URZ+0x20], R5 ;  /* 0x00002005020075a7 */ /* 0x0022a400080011ff */
[----:B--2---:R-:W-:Y:S05]  /*87a0*/  @!P0 NANOSLEEP.SYNCS 0x989680 ;  /* 0x009896800000895d */ /* 0x004fea0003900000 */
[----:B------:R-:W2:Y:S02]  /*87b0*/  @!P0 SYNCS.PHASECHK.TRANS64 P0, [R2+URZ+0x20], R5 ;  /* 0x00002005020085a7 */ /* 0x000ea400080010ff */
[----:B--2---:R-:W-:Y:S05]  /*87c0*/  @!P0 BRA `(.L_x_150) ;  /* 0xfffffffc00f08947 */ /* 0x004fea000383ffff */
[----:B------:R-:W-:Y:S05]  /*87d0*/  BRA `(.L_x_26) ;  /* 0xffffff9000887947 */ /* 0x000fea000383ffff */
.L_x_34:
[----:B-1----:R-:W-:-:S07]  /*87e0*/  MOV R2, UR17 ;  /* 0x0000001100027c02 */ /* 0x002fce0008000f00 */
.L_x_151:
[----:B-1----:R1:W2:Y:S02]  /*87f0*/  SYNCS.PHASECHK.TRANS64.TRYWAIT P0, [R2+URZ+0x20], R5 ;  /* 0x00002005020075a7 */ /* 0x0022a400080011ff */
[----:B--2---:R-:W-:Y:S05]  /*8800*/  @!P0 NANOSLEEP.SYNCS 0x989680 ;  /* 0x009896800000895d */ /* 0x004fea0003900000 */
[----:B------:R-:W2:Y:S02]  /*8810*/  @!P0 SYNCS.PHASECHK.TRANS64 P0, [R2+URZ+0x20], R5 ;  /* 0x00002005020085a7 */ /* 0x000ea400080010ff */
[----:B--2---:R-:W-:Y:S05]  /*8820*/  @!P0 BRA `(.L_x_151) ;  /* 0xfffffffc00f08947 */ /* 0x004fea000383ffff */
[----:B------:R-:W-:Y:S05]  /*8830*/  BRA `(.L_x_33) ;  /* 0xffffff9400407947 */ /* 0x000fea000383ffff */
.L_x_39:
[----:B-1----:R1:W2:Y:S02]  /*8840*/  SYNCS.PHASECHK.TRANS64.TRYWAIT P0, [R2+URZ+0x90], R3 ;  /* 0x00009003020075a7 */ /* 0x0022a400080011ff */
[----:B--2---:R-:W-:Y:S05]  /*8850*/  @!P0 NANOSLEEP.SYNCS 0x989680 ;  /* 0x009896800000895d */ /* 0x004fea0003900000 */
[----:B------:R-:W2:Y:S02]  /*8860*/  @!P0 SYNCS.PHASECHK.TRANS64 P0, [R2+URZ+0x90], R3 ;  /* 0x00009003020085a7 */ /* 0x000ea400080010ff */
[----:B--2---:R-:W-:Y:S05]  /*8870*/  @!P0 BRA `(.L_x_39) ;  /* 0xfffffffc00f08947 */ /* 0x004fea000383ffff */
[----:B------:R-:W-:Y:S05]  /*8880*/  BRA `(.L_x_152) ;  /* 0xffffff9400e07947 */ /* 0x000fea000383ffff */
.L_x_43:
[----:B---3--:R-:W-:-:S07]  /*8890*/  MOV R0, UR4 ;  /* 0x0000000400007c02 */ /* 0x008fce0008000f00 */
.L_x_153:
[----:B-1----:R1:W2:Y:S02]  /*88a0*/  SYNCS.PHASECHK.TRANS64.TRYWAIT P0, [R0+URZ], R3 ;  /* 0x00000003000075a7 */ /* 0x0022a400080011ff */
[----:B--2---:R-:W-:Y:S05]  /*88b0*/  @!P0 NANOSLEEP.SYNCS 0x989680 ;  /* 0x009896800000895d */ /* 0x004fea0003900000 */
[----:B------:R-:W2:Y:S02]  /*88c0*/  @!P0 SYNCS.PHASECHK.TRANS64 P0, [R0+URZ], R3 ;  /* 0x00000003000085a7 */ /* 0x000ea400080010ff */
[----:B--2---:R-:W-:Y:S05]  /*88d0*/  @!P0 BRA `(.L_x_153) ;  /* 0xfffffffc00f08947 */ /* 0x004fea000383ffff */
[----:B------:R-:W-:Y:S05]  /*88e0*/  BRA `(.L_x_154) ;  /* 0xffffff9c00507947 */ /* 0x000fea000383ffff */
.L_x_44:
[----:B---3--:R-:W-:-:S07]  /*88f0*/  MOV R0, UR4 ;  /* 0x0000000400007c02 */ /* 0x008fce0008000f00 */
.L_x_155:
[----:B-1----:R1:W2:Y:S02]  /*8900*/  SYNCS.PHASECHK.TRANS64.TRYWAIT P0, [R0+URZ], R3 ;  /* 0x00000003000075a7 */ /* 0x0022a400080011ff */
[----:B--2---:R-:W-:Y:S05]  /*8910*/  @!P0 NANOSLEEP.SYNCS 0x989680 ;  /* 0x009896800000895d */ /* 0x004fea0003900000 */
[----:B------:R-:W2:Y:S02]  /*8920*/  @!P0 SYNCS.PHASECHK.TRANS64 P0, [R0+URZ], R3 ;  /* 0x00000003000085a7 */ /* 0x000ea400080010ff */
[----:B--2---:R-:W-:Y:S05]  /*8930*/  @!P0 BRA `(.L_x_155) ;  /* 0xfffffffc00f08947 */ /* 0x004fea000383ffff */
[----:B------:R-:W-:Y:S05]  /*8940*/  BRA `(.L_x_156) ;  /* 0xffffff9c005c7947 */ /* 0x000fea000383ffff */
.L_x_45:
[----:B---3--:R-:W-:-:S07]  /*8950*/  MOV R0, UR4 ;  /* 0x0000000400007c02 */ /* 0x008fce0008000f00 */
.L_x_157:
[----:B-1----:R1:W2:Y:S02]  /*8960*/  SYNCS.PHASECHK.TRANS64.TRYWAIT P0, [R0+URZ], R3 ;  /* 0x00000003000075a7 */ /* 0x0022a400080011ff */
[----:B--2---:R-:W-:Y:S05]  /*8970*/  @!P0 NANOSLEEP.SYNCS 0x989680 ;  /* 0x009896800000895d */ /* 0x004fea0003900000 */
[----:B------:R-:W2:Y:S02]  /*8980*/  @!P0 SYNCS.PHASECHK.TRANS64 P0, [R0+URZ], R3 ;  /* 0x00000003000085a7 */ /* 0x000ea400080010ff */
[----:B--2---:R-:W-:Y:S05]  /*8990*/  @!P0 BRA `(.L_x_157) ;  /* 0xfffffffc00f08947 */ /* 0x004fea000383ffff */
[----:B------:R-:W-:Y:S05]  /*89a0*/  BRA `(.L_x_158) ;  /* 0xffffff9c00687947 */ /* 0x000fea000383ffff */
.L_x_48:
[----:B-1----:R1:W2:Y:S02]  /*89b0*/  SYNCS.PHASECHK.TRANS64.TRYWAIT P0, [R0+URZ+0xf0], R5 ;  /* 0x0000f005000075a7 */ /* 0x0022a400080011ff */
[----:B--2---:R-:W-:Y:S05]  /*89c0*/  @!P0 NANOSLEEP.SYNCS 0x989680 ;  /* 0x009896800000895d */ /* 0x004fea0003900000 */
[----:B------:R-:W2:Y:S02]  /*89d0*/  @!P0 SYNCS.PHASECHK.TRANS64 P0, [R0+URZ+0xf0], R5 ;  /* 0x0000f005000085a7 */ /* 0x000ea400080010ff */
[----:B--2---:R-:W-:Y:S05]  /*89e0*/  @!P0 BRA `(.L_x_48) ;  /* 0xfffffffc00f08947 */ /* 0x004fea000383ffff */
[----:B------:R-:W-:Y:S05]  /*89f0*/  BRA `(.L_x_159) ;  /* 0xffffff9c00c87947 */ /* 0x000fea000383ffff */
.L_x_49:
[----:B------:R-:W-:-:S07]  /*8a00*/  MOV R0, UR5 ;  /* 0x0000000500007c02 */ /* 0x000fce0008000f00 */
.L_x_160:
[----:B-1----:R1:W2:Y:S02]  /*8a10*/  SYNCS.PHASECHK.TRANS64.TRYWAIT P0, [R0+URZ+0xa0], R7 ;  /* 0x0000a007000075a7 */ /* 0x0022a400080011ff */
[----:B--2---:R-:W-:Y:S05]  /*8a20*/  @!P0 NANOSLEEP.SYNCS 0x989680 ;  /* 0x009896800000895d */ /* 0x004fea0003900000 */
[----:B------:R-:W2:Y:S02]  /*8a30*/  @!P0 SYNCS.PHASECHK.TRANS64 P0, [R0+URZ+0xa0], R7 ;  /* 0x0000a007000085a7 */ /* 0x000ea400080010ff */
[----:B--2---:R-:W-:Y:S05]  /*8a40*/  @!P0 BRA `(.L_x_160) ;  /* 0xfffffffc00f08947 */ /* 0x004fea000383ffff */
[----:B------:R-:W-:Y:S05]  /*8a50*/  BRA `(.L_x_161) ;  /* 0xffffff9c00d87947 */ /* 0x000fea000383ffff */
.L_x_50:
[----:B-1----:R1:W2:Y:S02]  /*8a60*/  SYNCS.PHASECHK.TRANS64.TRYWAIT P1, [R0+URZ+0x90], R5 ;  /* 0x00009005000075a7 */ /* 0x0022a400080211ff */
[----:B--2---:R-:W-:Y:S05]  /*8a70*/  @!P1 NANOSLEEP.SYNCS 0x989680 ;  /* 0x009896800000995d */ /* 0x004fea0003900000 */
[----:B------:R-:W2:Y:S02]  /*8a80*/  @!P1 SYNCS.PHASECHK.TRANS64 P1, [R0+URZ+0x90], R5 ;  /* 0x00009005000095a7 */ /* 0x000ea400080210ff */
[----:B--2---:R-:W-:Y:S05]  /*8a90*/  @!P1 BRA `(.L_x_50) ;  /* 0xfffffffc00f09947 */ /* 0x004fea000383ffff */
[----:B------:R-:W-:Y:S05]  /*8aa0*/  BRA `(.L_x_162) ;  /* 0xffffffa000087947 */ /* 0x000fea000383ffff */
.L_x_53:
[----:B------:R-:W-:-:S07]  /*8ab0*/  MOV R0, UR5 ;  /* 0x0000000500007c02 */ /* 0x000fce0008000f00 */
.L_x_163:
[----:B-1----:R1:W2:Y:S02]  /*8ac0*/  SYNCS.PHASECHK.TRANS64.TRYWAIT P0, [R0+URZ+0xa0], R3 ;  /* 0x0000a003000075a7 */ /* 0x0022a400080011ff */
[----:B--2---:R-:W-:Y:S05]  /*8ad0*/  @!P0 NANOSLEEP.SYNCS 0x989680 ;  /* 0x009896800000895d */ /* 0x004fea0003900000 */
[----:B------:R-:W2:Y:S02]  /*8ae0*/  @!P0 SYNCS.PHASECHK.TRANS64 P0, [R0+URZ+0xa0], R3 ;  /* 0x0000a003000085a7 */ /* 0x000ea400080010ff */
[----:B--2---:R-:W-:Y:S05]  /*8af0*/  @!P0 BRA `(.L_x_163) ;  /* 0xfffffffc00f08947 */ /* 0x004fea000383ffff */
[----:B------:R-:W-:Y:S05]  /*8b00*/  BRA `(.L_x_52) ;  /* 0xffffffa0005c7947 */ /* 0x000fea000383ffff */
.L_x_62:
[----:B-1----:R-:W-:-:S04]  /*8b10*/  MOV R4, UR6 ;  /* 0x0000000600047c02 */ /* 0x002fc80008000f00 */
[----:B------:R1:W2:Y:S03]  /*8b20*/  SYNCS.PHASECHK.TRANS64.TRYWAIT P0, [R4+URZ+0x8], R5 ;  /* 0x00000805040075a7 */ /* 0x0002a600080011ff */
[----:B--2---:R-:W-:Y:S05]  /*8b30*/  @!P0 NANOSLEEP.SYNCS 0x989680 ;  /* 0x009896800000895d */ /* 0x004fea0003900000 */
[----:B------:R-:W2:Y:S02]  /*8b40*/  @!P0 SYNCS.PHASECHK.TRANS64 P0, [R4+URZ+0x8], R5 ;  /* 0x00000805040085a7 */ /* 0x000ea400080010ff */
[----:B--2---:R-:W-:Y:S05]  /*8b50*/  @!P0 BRA `(.L_x_62) ;  /* 0xfffffffc00ec8947 */ /* 0x004fea000383ffff */
[----:B------:R-:W-:Y:S05]  /*8b60*/  BRA `(.L_x_61) ;  /* 0xffffffa400107947 */ /* 0x000fea000383ffff */
.L_x_64:
[----:B------:R-:W-:Y:S01]  /*8b70*/  BSSY B0, `(.L_x_164) ;  /* 0x0000006000007945 */ /* 0x000fe20003800000 */
[----:B------:R-:W-:-:S07]  /*8b80*/  MOV R15, 0xffffffff ;  /* 0xffffffff000f7802 */ /* 0x000fce0000000f00 */
[----:B-1---5:R-:W-:Y:S05]  /*8b90*/  WARPSYNC.COLLECTIVE R15, `(.L_x_165) ;  /* 0x000000000f0c7348 */ /* 0x022fea0003c00000 */
[----:B------:R-:W-:Y:S02]  /*8ba0*/  ELECT P6, UR79, PT ;  /* 0x00000000004f782f */ /* 0x000fe400038c0000 */
[----:B------:R-:W-:Y:S01]  /*8bb0*/  MOV R14, UR79 ;  /* 0x0000004f000e7c02 */ /* 0x000fe20008000f00 */
[----:B-1---5:R-:W-:Y:S10]  /*8bc0*/  ENDCOLLECTIVE ;  /* 0x000000000000791b */ /* 0x022ff40003800000 */
.L_x_165:
[----:B------:R-:W-:Y:S05]  /*8bd0*/  BSYNC B0 ;  /* 0x0000000000007941 */ /* 0x000fea0003800000 */
.L_x_164:
[----:B------:R-:W-:Y:S05]  /*8be0*/  BRA `(.L_x_166) ;  /* 0xffffffa400407947 */ /* 0x000fea000383ffff */
.L_x_66:
[----:B-1----:R-:W-:-:S04]  /*8bf0*/  MOV R2, UR6 ;  /* 0x0000000600027c02 */ /* 0x002fc80008000f00 */
[----:B------:R1:W2:Y:S03]  /*8c00*/  SYNCS.PHASECHK.TRANS64.TRYWAIT P0, [R2+URZ+0x8], R3 ;  /* 0x00000803020075a7 */ /* 0x0002a600080011ff */
[----:B--2---:R-:W-:Y:S05]  /*8c10*/  @!P0 NANOSLEEP.SYNCS 0x989680 ;  /* 0x009896800000895d */ /* 0x004fea0003900000 */
[----:B------:R-:W2:Y:S02]  /*8c20*/  @!P0 SYNCS.PHASECHK.TRANS64 P0, [R2+URZ+0x8], R3 ;  /* 0x00000803020085a7 */ /* 0x000ea400080010ff */
[----:B--2---:R-:W-:Y:S05]  /*8c30*/  @!P0 BRA `(.L_x_66) ;  /* 0xfffffffc00ec8947 */ /* 0x004fea000383ffff */
[----:B------:R-:W-:Y:S05]  /*8c40*/  BRA `(.L_x_65) ;  /* 0xffffffa400447947 */ /* 0x000fea000383ffff */
.L_x_67:
[----:B-1----:R1:W2:Y:S02]  /*8c50*/  SYNCS.PHASECHK.TRANS64.TRYWAIT P0, [R0+URZ+0x90], R5 ;  /* 0x00009005000075a7 */ /* 0x0022a400080011ff */
[----:B--2---:R-:W-:Y:S05]  /*8c60*/  @!P0 NANOSLEEP.SYNCS 0x989680 ;  /* 0x009896800000895d */ /* 0x004fea0003900000 */
[----:B------:R-:W2:Y:S02]  /*8c70*/  @!P0 SYNCS.PHASECHK.TRANS64 P0, [R0+URZ+0x90], R5 ;  /* 0x00009005000085a7 */ /* 0x000ea400080010ff */
[----:B--2---:R-:W-:Y:S05]  /*8c80*/  @!P0 BRA `(.L_x_67) ;  /* 0xfffffffc00f08947 */ /* 0x004fea000383ffff */
[----:B------:R-:W-:Y:S05]  /*8c90*/  BRA `(.L_x_167) ;  /* 0xffffffa800207947 */ /* 0x000fea000383ffff */
.L_x_69:
[----:B------:R-:W-:-:S07]  /*8ca0*/  MOV R0, UR10 ;  /* 0x0000000a00007c02 */ /* 0x000fce0008000f00 */
.L_x_168:
[----:B-1----:R1:W2:Y:S02]  /*8cb0*/  SYNCS.PHASECHK.TRANS64.TRYWAIT P0, [R0+URZ+0xd0], R5 ;  /* 0x0000d005000075a7 */ /* 0x0022a400080011ff */
[----:B--2---:R-:W-:Y:S05]  /*8cc0*/  @!P0 NANOSLEEP.SYNCS 0x989680 ;  /* 0x009896800000895d */ /* 0x004fea0003900000 */
[----:B------:R-:W2:Y:S02]  /*8cd0*/  @!P0 SYNCS.PHASECHK.TRANS64 P0, [R0+URZ+0xd0], R5 ;  /* 0x0000d005000085a7 */ /* 0x000ea400080010ff */
[----:B--2---:R-:W-:Y:S05]  /*8ce0*/  @!P0 BRA `(.L_x_168) ;  /* 0xfffffffc00f08947 */ /* 0x004fea000383ffff */
[----:B------:R-:W-:Y:S05]  /*8cf0*/  BRA `(.L_x_169) ;  /* 0xffffffa8006c7947 */ /* 0x000fea000383ffff */
.L_x_72:
[----:B------:R-:W-:Y:S07]  /*8d00*/  MOV R0, UR9 ;  /* 0x0000000900007c02 */ /* 0x000fee0008000f00 */
.L_x_170:
[----:B-1----:R1:W2:Y:S02]  /*8d10*/  SYNCS.PHASECHK.TRANS64.TRYWAIT P0, [R0+URZ], R5 ;  /* 0x00000005000075a7 */ /* 0x0022a400080011ff */
[----:B--2---:R-:W-:Y:S05]  /*8d20*/  @!P0 NANOSLEEP.SYNCS 0x989680 ;  /* 0x009896800000895d */ /* 0x004fea0003900000 */
[----:B------:R-:W2:Y:S02]  /*8d30*/  @!P0 SYNCS.PHASECHK.TRANS64 P0, [R0+URZ], R5 ;  /* 0x00000005000085a7 */ /* 0x000ea400080010ff */
[----:B--2---:R-:W-:Y:S05]  /*8d40*/  @!P0 BRA `(.L_x_170) ;  /* 0xfffffffc00f08947 */ /* 0x004fea000383ffff */
[----:B------:R-:W-:Y:S05]  /*8d50*/  BRA `(.L_x_71) ;  /* 0xffffffa800807947 */ /* 0x000fea000383ffff */
.L_x_76:
[----:B-1----:R-:W-:-:S07]  /*8d60*/  MOV R0, UR7 ;  /* 0x0000000700007c02 */ /* 0x002fce0008000f00 */
.L_x_171:
[----:B-1----:R1:W2:Y:S02]  /*8d70*/  SYNCS.PHASECHK.TRANS64.TRYWAIT P0, [R0+URZ], R3 ;  /* 0x00000003000075a7 */ /* 0x0022a400080011ff */
[----:B--2---:R-:W-:Y:S05]  /*8d80*/  @!P0 NANOSLEEP.SYNCS 0x989680 ;  /* 0x009896800000895d */ /* 0x004fea0003900000 */
[----:B------:R-:W2:Y:S02]  /*8d90*/  @!P0 SYNCS.PHASECHK.TRANS64 P0, [R0+URZ], R3 ;  /* 0x00000003000085a7 */ /* 0x000ea400080010ff */
[----:B--2---:R-:W-:Y:S05]  /*8da0*/  @!P0 BRA `(.L_x_171) ;  /* 0xfffffffc00f08947 */ /* 0x004fea000383ffff */
[----:B------:R-:W-:Y:S05]  /*8db0*/  BRA `(.L_x_172) ;  /* 0xffffffac004c7947 */ /* 0x000fea000383ffff */
.L_x_77:
[----:B------:R-:W-:-:S07]  /*8dc0*/  MOV R0, UR7 ;  /* 0x0000000700007c02 */ /* 0x000fce0008000f00 */
.L_x_173:
[----:B-1----:R1:W2:Y:S02]  /*8dd0*/  SYNCS.PHASECHK.TRANS64.TRYWAIT P0, [R0+URZ], R3 ;  /* 0x00000003000075a7 */ /* 0x0022a400080011ff */
[----:B--2---:R-:W-:Y:S05]  /*8de0*/  @!P0 NANOSLEEP.SYNCS 0x989680 ;  /* 0x009896800000895d */ /* 0x004fea0003900000 */
[----:B------:R-:W2:Y:S02]  /*8df0*/  @!P0 SYNCS.PHASECHK.TRANS64 P0, [R0+URZ], R3 ;  /* 0x00000003000085a7 */ /* 0x000ea400080010ff */
[----:B--2---:R-:W-:Y:S05]  /*8e00*/  @!P0 BRA `(.L_x_173) ;  /* 0xfffffffc00f08947 */ /* 0x004fea000383ffff */
[----:B------:R-:W-:Y:S05]  /*8e10*/  BRA `(.L_x_174) ;  /* 0xffffffac00587947 */ /* 0x000fea000383ffff */
.L_x_78:
[----:B------:R-:W-:-:S07]  /*8e20*/  MOV R0, UR7 ;  /* 0x0000000700007c02 */ /* 0x000fce0008000f00 */
.L_x_175:
[----:B-1----:R1:W2:Y:S02]  /*8e30*/  SYNCS.PHASECHK.TRANS64.TRYWAIT P0, [R0+URZ], R3 ;  /* 0x00000003000075a7 */ /* 0x0022a400080011ff */
[----:B--2---:R-:W-:Y:S05]  /*8e40*/  @!P0 NANOSLEEP.SYNCS 0x989680 ;  /* 0x009896800000895d */ /* 0x004fea0003900000 */
[----:B------:R-:W2:Y:S02]  /*8e50*/  @!P0 SYNCS.PHASECHK.TRANS64 P0, [R0+URZ], R3 ;  /* 0x00000003000085a7 */ /* 0x000ea400080010ff */
[----:B--2---:R-:W-:Y:S05]  /*8e60*/  @!P0 BRA `(.L_x_175) ;  /* 0xfffffffc00f08947 */ /* 0x004fea000383ffff */
[----:B------:R-:W-:Y:S05]  /*8e70*/  BRA `(.L_x_176) ;  /* 0xffffffac00647947 */ /* 0x000fea000383ffff */
.L_x_81:
[----:B------:R-:W-:-:S07]  /*8e80*/  MOV R0, UR8 ;  /* 0x0000000800007c02 */ /* 0x000fce0008000f00 */
.L_x_177:
[----:B-1----:R1:W2:Y:S02]  /*8e90*/  SYNCS.PHASECHK.TRANS64.TRYWAIT P1, [R0+URZ+0x110], R3 ;  /* 0x00011003000075a7 */ /* 0x0022a400080211ff */
[----:B--2---:R-:W-:Y:S05]  /*8ea0*/  @!P1 NANOSLEEP.SYNCS 0x989680 ;  /* 0x009896800000995d */ /* 0x004fea0003900000 */
[----:B------:R-:W2:Y:S02]  /*8eb0*/  @!P1 SYNCS.PHASECHK.TRANS64 P1, [R0+URZ+0x110], R3 ;  /* 0x00011003000095a7 */ /* 0x000ea400080210ff */
[----:B--2---:R-:W-:Y:S05]  /*8ec0*/  @!P1 BRA `(.L_x_177) ;  /* 0xfffffffc00f09947 */ /* 0x004fea000383ffff */
[----:B------:R-:W-:Y:S05]  /*8ed0*/  BRA `(.L_x_178) ;  /* 0xffffffac00b07947 */ /* 0x000fea000383ffff */
.L_x_86:
[----:B--2---:R2:W4:Y:S02]  /*8ee0*/  SYNCS.PHASECHK.TRANS64.TRYWAIT P0, [R0+URZ+0x90], R3 ;  /* 0x00009003000075a7 */ /* 0x00452400080011ff */
[----:B----4-:R-:W-:Y:S05]  /*8ef0*/  @!P0 NANOSLEEP.SYNCS 0x989680 ;  /* 0x009896800000895d */ /* 0x010fea0003900000 */
[----:B------:R-:W4:Y:S02]  /*8f00*/  @!P0 SYNCS.PHASECHK.TRANS64 P0, [R0+URZ+0x90], R3 ;  /* 0x00009003000085a7 */ /* 0x000f2400080010ff */
[----:B----4-:R-:W-:Y:S05]  /*8f10*/  @!P0 BRA `(.L_x_86) ;  /* 0xfffffffc00f08947 */ /* 0x010fea000383ffff */
[----:B------:R-:W-:Y:S05]  /*8f20*/  BRA `(.L_x_179) ;  /* 0xffffffb000c47947 */ /* 0x000fea000383ffff */
.L_x_89:
[----:B------:R-:W-:Y:S07]  /*8f30*/  MOV R0, UR7 ;  /* 0x0000000700007c02 */ /* 0x000fee0008000f00 */
.L_x_180:
[----:B--2---:R2:W4:Y:S02]  /*8f40*/  SYNCS.PHASECHK.TRANS64.TRYWAIT P0, [R0+URZ+0x88], R3 ;  /* 0x00008803000075a7 */ /* 0x00452400080011ff */
[----:B----4-:R-:W-:Y:S05]  /*8f50*/  @!P0 NANOSLEEP.SYNCS 0x989680 ;  /* 0x009896800000895d */ /* 0x010fea0003900000 */
[----:B------:R-:W4:Y:S02]  /*8f60*/  @!P0 SYNCS.PHASECHK.TRANS64 P0, [R0+URZ+0x88], R3 ;  /* 0x00008803000085a7 */ /* 0x000f2400080010ff */
[----:B----4-:R-:W-:Y:S05]  /*8f70*/  @!P0 BRA `(.L_x_180) ;  /* 0xfffffffc00f08947 */ /* 0x010fea000383ffff */
[----:B------:R-:W-:Y:S05]  /*8f80*/  BRA `(.L_x_88) ;  /* 0xffffffb400a47947 */ /* 0x000fea000383ffff */
.L_x_92:
[----:B------:R-:W-:Y:S07]  /*8f90*/  MOV R3, UR7 ;  /* 0x0000000700037c02 */ /* 0x000fee0008000f00 */
.L_x_181:
[----:B-1----:R1:W2:Y:S02]  /*8fa0*/  SYNCS.PHASECHK.TRANS64.TRYWAIT P0, [R3+URZ+0x60], R12 ;  /* 0x0000600c030075a7 */ /* 0x0022a400080011ff */
[----:B--2---:R-:W-:Y:S05]  /*8fb0*/  @!P0 NANOSLEEP.SYNCS 0x989680 ;  /* 0x009896800000895d */ /* 0x004fea0003900000 */
[----:B------:R-:W2:Y:S02]  /*8fc0*/  @!P0 SYNCS.PHASECHK.TRANS64 P0, [R3+URZ+0x60], R12 ;  /* 0x0000600c030085a7 */ /* 0x000ea400080010ff */
[----:B--2---:R-:W-:Y:S05]  /*8fd0*/  @!P0 BRA `(.L_x_181) ;  /* 0xfffffffc00f08947 */ /* 0x004fea000383ffff */
[----:B------:R-:W-:Y:S05]  /*8fe0*/  BRA `(.L_x_182) ;  /* 0xffffffb8001c7947 */ /* 0x000fea000383ffff */
.L_x_93:
[----:B-1----:R-:W-:Y:S07]  /*8ff0*/  MOV R3, UR7 ;  /* 0x0000000700037c02 */ /* 0x002fee0008000f00 */
.L_x_183:
[----:B-1----:R1:W2:Y:S02]  /*9000*/  SYNCS.PHASECHK.TRANS64.TRYWAIT P0, [R3+URZ+0x68], R12 ;  /* 0x0000680c030075a7 */ /* 0x0022a400080011ff */
[----:B--2---:R-:W-:Y:S05]  /*9010*/  @!P0 NANOSLEEP.SYNCS 0x989680 ;  /* 0x009896800000895d */ /* 0x004fea0003900000 */
[----:B------:R-:W2:Y:S02]  /*9020*/  @!P0 SYNCS.PHASECHK.TRANS64 P0, [R3+URZ+0x68], R12 ;  /* 0x0000680c030085a7 */ /* 0x000ea400080010ff */
[----:B--2---:R-:W-:Y:S05]  /*9030*/  @!P0 BRA `(.L_x_183) ;  /* 0xfffffffc00f08947 */ /* 0x004fea000383ffff */
[----:B------:R-:W-:Y:S05]  /*9040*/  BRA `(.L_x_184) ;  /* 0xffffffb800787947 */ /* 0x000fea000383ffff */
.L_x_94:
[----:B-1----:R-:W-:Y:S07]  /*9050*/  MOV R3, UR7 ;  /* 0x0000000700037c02 */ /* 0x002fee0008000f00 */
.L_x_185:
[----:B-1----:R1:W2:Y:S02]  /*9060*/  SYNCS.PHASECHK.TRANS64.TRYWAIT P0, [R3+URZ+0x70], R12 ;  /* 0x0000700c030075a7 */ /* 0x0022a400080011ff */
[----:B--2---:R-:W-:Y:S05]  /*9070*/  @!P0 NANOSLEEP.SYNCS 0x989680 ;  /* 0x009896800000895d */ /* 0x004fea0003900000 */
[----:B------:R-:W2:Y:S02]  /*9080*/  @!P0 SYNCS.PHASECHK.TRANS64 P0, [R3+URZ+0x70], R12 ;  /* 0x0000700c030085a7 */ /* 0x000ea400080010ff */
[----:B--2---:R-:W-:Y:S05]  /*9090*/  @!P0 BRA `(.L_x_185) ;  /* 0xfffffffc00f08947 */ /* 0x004fea000383ffff */
[----:B------:R-:W-:Y:S05]  /*90a0*/  BRA `(.L_x_186) ;  /* 0xffffffb800d47947 */ /* 0x000fea000383ffff */
.L_x_95:
[----:B------:R-:W-:Y:S07]  /*90b0*/  MOV R3, UR7 ;  /* 0x0000000700037c02 */ /* 0x000fee0008000f00 */
.L_x_187:
[----:B-1----:R1:W2:Y:S02]  /*90c0*/  SYNCS.PHASECHK.TRANS64.TRYWAIT P0, [R3+URZ+0x78], R12 ;  /* 0x0000780c030075a7 */ /* 0x0022a400080011ff */
[----:B--2---:R-:W-:Y:S05]  /*90d0*/  @!P0 NANOSLEEP.SYNCS 0x989680 ;  /* 0x009896800000895d */ /* 0x004fea0003900000 */
[----:B------:R-:W2:Y:S02]  /*90e0*/  @!P0 SYNCS.PHASECHK.TRANS64 P0, [R3+URZ+0x78], R12 ;  /* 0x0000780c030085a7 */ /* 0x000ea400080010ff */
[----:B--2---:R-:W-:Y:S05]  /*90f0*/  @!P0 BRA `(.L_x_187) ;  /* 0xfffffffc00f08947 */ /* 0x004fea000383ffff */
[----:B------:R-:W-:Y:S05]  /*9100*/  BRA `(.L_x_188) ;  /* 0xffffffbc00747947 */ /* 0x000fea000383ffff */
.L_x_97:
[----:B------:R-:W-:-:S07]  /*9110*/  MOV R0, UR7 ;  /* 0x0000000700007c02 */ /* 0x000fce0008000f00 */
.L_x_189:
[----:B-1----:R1:W4:Y:S02]  /*9120*/  SYNCS.PHASECHK.TRANS64.TRYWAIT P0, [R0+URZ+0x60], R3 ;  /* 0x00006003000075a7 */ /* 0x00232400080011ff */
[----:B----4-:R-:W-:Y:S05]  /*9130*/  @!P0 NANOSLEEP.SYNCS 0x989680 ;  /* 0x009896800000895d */ /* 0x010fea0003900000 */
[----:B------:R-:W4:Y:S02]  /*9140*/  @!P0 SYNCS.PHASECHK.TRANS64 P0, [R0+URZ+0x60], R3 ;  /* 0x00006003000085a7 */ /* 0x000f2400080010ff */
[----:B----4-:R-:W-:Y:S05]  /*9150*/  @!P0 BRA `(.L_x_189) ;  /* 0xfffffffc00f08947 */ /* 0x010fea000383ffff */
[----:B------:R-:W-:Y:S05]  /*9160*/  BRA `(.L_x_190) ;  /* 0xffffffbc00fc7947 */ /* 0x000fea000383ffff */
.L_x_98:
[----:B-1----:R-:W-:-:S07]  /*9170*/  MOV R0, UR7 ;  /* 0x0000000700007c02 */ /* 0x002fce0008000f00 */
.L_x_191:
[----:B-1----:R1:W4:Y:S02]  /*9180*/  SYNCS.PHASECHK.TRANS64.TRYWAIT P0, [R0+URZ+0x68], R3 ;  /* 0x00006803000075a7 */ /* 0x00232400080011ff */
[----:B----4-:R-:W-:Y:S05]  /*9190*/  @!P0 NANOSLEEP.SYNCS 0x989680 ;  /* 0x009896800000895d */ /* 0x010fea0003900000 */
[----:B------:R-:W4:Y:S02]  /*91a0*/  @!P0 SYNCS.PHASECHK.TRANS64 P0, [R0+URZ+0x68], R3 ;  /* 0x00006803000085a7 */ /* 0x000f2400080010ff */
[----:B----4-:R-:W-:Y:S05]  /*91b0*/  @!P0 BRA `(.L_x_191) ;  /* 0xfffffffc00f08947 */ /* 0x010fea000383ffff */
[----:B------:R-:W-:Y:S05]  /*91c0*/  BRA `(.L_x_192) ;  /* 0xffffffbc00ec7947 */ /* 0x000fea000383ffff */
.L_x_99:
[----:B-1----:R-:W-:-:S07]  /*91d0*/  MOV R0, UR7 ;  /* 0x0000000700007c02 */ /* 0x002fce0008000f00 */
.L_x_193:
[----:B-1----:R1:W4:Y:S02]  /*91e0*/  SYNCS.PHASECHK.TRANS64.TRYWAIT P0, [R0+URZ+0x70], R3 ;  /* 0x00007003000075a7 */ /* 0x00232400080011ff */
[----:B----4-:R-:W-:Y:S05]  /*91f0*/  @!P0 NANOSLEEP.SYNCS 0x989680 ;  /* 0x009896800000895d */ /* 0x010fea0003900000 */
[----:B------:R-:W4:Y:S02]  /*9200*/  @!P0 SYNCS.PHASECHK.TRANS64 P0, [R0+URZ+0x70], R3 ;  /* 0x00007003000085a7 */ /* 0x000f2400080010ff */
[----:B----4-:R-:W-:Y:S05]  /*9210*/  @!P0 BRA `(.L_x_193) ;  /* 0xfffffffc00f08947 */ /* 0x010fea000383ffff */
[----:B------:R-:W-:Y:S05]  /*9220*/  BRA `(.L_x_194) ;  /* 0xffffffbc00dc7947 */ /* 0x000fea000383ffff */
.L_x_101:
[----:B--2---:R2:W3:Y:S02]  /*9230*/  SYNCS.PHASECHK.TRANS64.TRYWAIT P0, [R0+URZ+0x90], R3 ;  /* 0x00009003000075a7 */ /* 0x0044e400080011ff */
[----:B---3--:R-:W-:Y:S05]  /*9240*/  @!P0 NANOSLEEP.SYNCS 0x989680 ;  /* 0x009896800000895d */ /* 0x008fea0003900000 */
[----:B------:R-:W3:Y:S02]  /*9250*/  @!P0 SYNCS.PHASECHK.TRANS64 P0, [R0+URZ+0x90], R3 ;  /* 0x00009003000085a7 */ /* 0x000ee400080010ff */
[----:B---3--:R-:W-:Y:S05]  /*9260*/  @!P0 BRA `(.L_x_101) ;  /* 0xfffffffc00f08947 */ /* 0x008fea000383ffff */
[----:B------:R-:W-:Y:S05]  /*9270*/  BRA `(.L_x_195) ;  /* 0xffffffc000ac7947 */ /* 0x000fea000383ffff */
.L_x_112:
[----:B-1----:R-:W-:Y:S04]  /*9280*/  MOV R0, UR48 ;  /* 0x0000003000007c02 */ /* 0x002fe80008000f00 */
[----:B------:R1:W3:Y:S03]  /*9290*/  SYNCS.PHASECHK.TRANS64.TRYWAIT P1, [R0+URZ+0x40], R5 ;  /* 0x00004005000075a7 */ /* 0x0002e600080211ff */
[----:B---3--:R-:W-:Y:S05]  /*92a0*/  @!P1 NANOSLEEP.SYNCS 0x989680 ;  /* 0x009896800000995d */ /* 0x008fea0003900000 */
[----:B------:R-:W3:Y:S02]  /*92b0*/  @!P1 SYNCS.PHASECHK.TRANS64 P1, [R0+URZ+0x40], R5 ;  /* 0x00004005000095a7 */ /* 0x000ee400080210ff */
[----:B---3--:R-:W-:Y:S05]  /*92c0*/  @!P1 BRA `(.L_x_112) ;  /* 0xfffffffc00ec9947 */ /* 0x008fea000383ffff */
[----:B------:R-:W-:Y:S05]  /*92d0*/  BRA `(.L_x_111) ;  /* 0xffffffcc00b47947 */ /* 0x000fea000383ffff */
.L_x_114:
[----:B-1----:R1:W4:Y:S02]  /*92e0*/  SYNCS.PHASECHK.TRANS64.TRYWAIT P0, [R74+URZ+0xb0], R3 ;  /* 0x0000b0034a0075a7 */ /* 0x00232400080011ff */
[----:B----4-:R-:W-:Y:S05]  /*92f0*/  @!P0 NANOSLEEP.SYNCS 0x989680 ;  /* 0x009896800000895d */ /* 0x010fea0003900000 */
[----:B------:R-:W4:Y:S02]  /*9300*/  @!P0 SYNCS.PHASECHK.TRANS64 P0, [R74+URZ+0xb0], R3 ;  /* 0x0000b0034a0085a7 */ /* 0x000f2400080010ff */
[----:B----4-:R-:W-:Y:S05]  /*9310*/  @!P0 BRA `(.L_x_114) ;  /* 0xfffffffc00f08947 */ /* 0x010fea000383ffff */
[----:B------:R-:W-:Y:S05]  /*9320*/  BRA `(.L_x_113) ;  /* 0xffffffcc00d47947 */ /* 0x000fea000383ffff */
.L_x_123:
[----:B--2---:R2:W3:Y:S02]  /*9330*/  SYNCS.PHASECHK.TRANS64.TRYWAIT P0, [R3+URZ+0x40], R0 ;  /* 0x00004000030075a7 */ /* 0x0044e400080011ff */
[----:B---3--:R-:W-:Y:S05]  /*9340*/  @!P0 NANOSLEEP.SYNCS 0x989680 ;  /* 0x009896800000895d */ /* 0x008fea0003900000 */
[----:B------:R-:W3:Y:S02]  /*9350*/  @!P0 SYNCS.PHASECHK.TRANS64 P0, [R3+URZ+0x40], R0 ;  /* 0x00004000030085a7 */ /* 0x000ee400080010ff */
[----:B---3--:R-:W-:Y:S05]  /*9360*/  @!P0 BRA `(.L_x_123) ;  /* 0xfffffffc00f08947 */ /* 0x008fea000383ffff */
[----:B------:R-:W-:Y:S05]  /*9370*/  BRA `(.L_x_122) ;  /* 0xffffffd400e07947 */ /* 0x000fea000383ffff */
.L_x_131:
[----:B--2---:R2:W3:Y:S02]  /*9380*/  SYNCS.PHASECHK.TRANS64.TRYWAIT P0, [R83+URZ+0x40], R4 ;  /* 0x00004004530075a7 */ /* 0x0044e400080011ff */
[----:B---3--:R-:W-:Y:S05]  /*9390*/  @!P0 NANOSLEEP.SYNCS 0x989680 ;  /* 0x009896800000895d */ /* 0x008fea0003900000 */
[----:B------:R-:W3:Y:S02]  /*93a0*/  @!P0 SYNCS.PHASECHK.TRANS64 P0, [R83+URZ+0x40], R4 ;  /* 0x00004004530085a7 */ /* 0x000ee400080010ff */
[----:B---3--:R-:W-:Y:S05]  /*93b0*/  @!P0 BRA `(.L_x_131) ;  /* 0xfffffffc00f08947 */ /* 0x008fea000383ffff */
[----:B------:R-:W-:Y:S05]  /*93c0*/  BRA `(.L_x_130) ;  /* 0xffffffdc00fc7947 */ /* 0x000fea000383ffff */
.L_x_139:
[----:B--2---:R2:W3:Y:S02]  /*93d0*/  SYNCS.PHASECHK.TRANS64.TRYWAIT P0, [R88+URZ+0x40], R3 ;  /* 0x00004003580075a7 */ /* 0x0044e400080011ff */
[----:B---3--:R-:W-:Y:S05]  /*93e0*/  @!P0 NANOSLEEP.SYNCS 0x989680 ;  /* 0x009896800000895d */ /* 0x008fea0003900000 */
[----:B------:R-:W3:Y:S02]  /*93f0*/  @!P0 SYNCS.PHASECHK.TRANS64 P0, [R88+URZ+0x40], R3 ;  /* 0x00004003580085a7 */ /* 0x000ee400080010ff */
[----:B---3--:R-:W-:Y:S05]  /*9400*/  @!P0 BRA `(.L_x_139) ;  /* 0xfffffffc00f08947 */ /* 0x008fea000383ffff */
[----:B------:R-:W-:Y:S05]  /*9410*/  BRA `(.L_x_138) ;  /* 0xffffffe800187947 */ /* 0x000fea000383ffff */
        .weak           $__internal_0_$__cuda_sm10x_tcgen05_guardrail_trap_col_being_dealloced_not_returned_by_alloc
        .type           $__internal_0_$__cuda_sm10x_tcgen05_guardrail_trap_col_being_dealloced_not_returned_by_alloc,@function
        .size           $__internal_0_$__cuda_sm10x_tcgen05_guardrail_trap_col_being_dealloced_not_returned_by_alloc,($__internal_1_$__cuda_sm10x_tcgen05_guardrail_trap_phase_invalid_during_alloc - $__internal_0_$__cuda_sm10x_tcgen05_guardrail_trap_col_being_dealloced_not_returned_by_alloc)
$__internal_0_$__cuda_sm10x_tcgen05_guardrail_trap_col_being_dealloced_not_returned_by_alloc:
[----:B------:R-:W-:Y:S05]  /*9420*/  BPT.TRAP 0x1 ;  /* 0x000000040000795c */ /* 0x000fea0000300000 */
[----:B------:R-:W-:-:S04]  /*9430*/  HFMA2 R3, -RZ, RZ, 0, 0 ;  /* 0x00000000ff037431 */ /* 0x000fc800000001ff */
[----:B------:R-:W-:Y:S05]  /*9440*/  RET.REL.NODEC R2 `(_ZN7cutlass13device_kernelINS_4gemm6kernel13GemmUniversalIN4cute5tupleIJiiiiEEENS1_10collective13CollectiveMmaINS1_35MainloopSm100TmaUmmaWarpSpecializedILi4ELi2ELi4ENS5_IJNS4_1CILi2EEENSA_ILi1EEESC_EEEEENS5_IJNSA_ILi128EEESF_NSA_ILi32EEEEEENS_6half_tENS5_IJlSC_lEEESI_SJ_NS4_8TiledMMAINS4_8MMA_AtomIJNS4_26SM100_MMA_F16BF16_2x1SM_SSISI_SI_fLi128ELi128ELNS4_4UMMA5MajorE0ELSO_0ELNSN_7ScaleInE0ELSP_0EEEEEENS4_6LayoutINS5_IJSC_SC_SC_EEENS5_IJNSA_ILi0EEESU_SU_EEEEENS5_IJNS4_10UnderscoreESX_SX_EEEEENS4_18SM100_TMA_2SM_LOADENS4_14ComposedLayoutINS4_7SwizzleILi2ELi4ELi3EEENS4_18smem_ptr_flag_bitsILi16EEENSS_INS5_IJNSA_ILi8EEESG_EEENS5_IJSG_SC_EEEEEEEvNS4_8identityES10_S1A_vS1B_EENS_8epilogue10collective18CollectiveEpilogueINS1D_23Sm100TmaWarpSpecializedILi4ELi2ELi16ELb1ELb0EEEJNS5_IJNSA_ILi64EEESF_SG_EEENS5_IJNSS_IS1I_SC_EENSS_INS5_IJNSA_ILi16EEESB_EEENS5_IJSC_S1I_EEEEEEEESI_SJ_SI_SJ_NS1D_6fusion15FusionCallbacksIS1H_NS1Q_17LinearCombinationISI_fSI_fLNS_15FloatRoundStyleE2EEES1J_S1P_JEEENS4_5SM1004TMEM4LOAD26SM100_TMEM_LOAD_32dp32b16xENS4_13SM90_TMA_LOADENS11_INS12_ILi1ELi4ELi3EEES15_NSS_INS5_IJS16_S1L_EEENS5_IJS1L_SC_EEEEEEENS4_39AutoVectorizingCopyWithAssumedAlignmentILi128EEENS4_14SM90_TMA_STOREES25_S27_S27_EEEvvEEEEvNT_6ParamsE) ;  /* 0xffffff6802ec7950 */ /* 0x000fea0003c3ffff */
        .weak           $__internal_1_$__cuda_sm10x_tcgen05_guardrail_trap_phase_invalid_during_alloc
        .type           $__internal_1_$__cuda_sm10x_tcgen05_guardrail_trap_phase_invalid_during_alloc,@function
        .size           $__internal_1_$__cuda_sm10x_tcgen05_guardrail_trap_phase_invalid_during_alloc,($__internal_2_$__cuda_sm10x_tcgen05_guardrail_trap_unallocated_columns_being_dealloced - $__internal_1_$__cuda_sm10x_tcgen05_guardrail_trap_phase_invalid_during_alloc)
$__internal_1_$__cuda_sm10x_tcgen05_guardrail_trap_phase_invalid_during_alloc:
[----:B------:R-:W-:Y:S05]  /*9450*/  BPT.TRAP 0x1 ;  /* 0x000000040000795c */ /* 0x000fea0000300000 */
[----:B------:R-:W-:-:S04]  /*9460*/  MOV R3, 0x0 ;  /* 0x0000000000037802 */ /* 0x000fc80000000f00 */
[----:B------:R-:W-:Y:S05]  /*9470*/  RET.REL.NODEC R2 `(_ZN7cutlass13device_kernelINS_4gemm6kernel13GemmUniversalIN4cute5tupleIJiiiiEEENS1_10collective13CollectiveMmaINS1_35MainloopSm100TmaUmmaWarpSpecializedILi4ELi2ELi4ENS5_IJNS4_1CILi2EEENSA_ILi1EEESC_EEEEENS5_IJNSA_ILi128EEESF_NSA_ILi32EEEEEENS_6half_tENS5_IJlSC_lEEESI_SJ_NS4_8TiledMMAINS4_8MMA_AtomIJNS4_26SM100_MMA_F16BF16_2x1SM_SSISI_SI_fLi128ELi128ELNS4_4UMMA5MajorE0ELSO_0ELNSN_7ScaleInE0ELSP_0EEEEEENS4_6LayoutINS5_IJSC_SC_SC_EEENS5_IJNSA_ILi0EEESU_SU_EEEEENS5_IJNS4_10UnderscoreESX_SX_EEEEENS4_18SM100_TMA_2SM_LOADENS4_14ComposedLayoutINS4_7SwizzleILi2ELi4ELi3EEENS4_18smem_ptr_flag_bitsILi16EEENSS_INS5_IJNSA_ILi8EEESG_EEENS5_IJSG_SC_EEEEEEEvNS4_8identityES10_S1A_vS1B_EENS_8epilogue10collective18CollectiveEpilogueINS1D_23Sm100TmaWarpSpecializedILi4ELi2ELi16ELb1ELb0EEEJNS5_IJNSA_ILi64EEESF_SG_EEENS5_IJNSS_IS1I_SC_EENSS_INS5_IJNSA_ILi16EEESB_EEENS5_IJSC_S1I_EEEEEEEESI_SJ_SI_SJ_NS1D_6fusion15FusionCallbacksIS1H_NS1Q_17LinearCombinationISI_fSI_fLNS_15FloatRoundStyleE2EEES1J_S1P_JEEENS4_5SM1004TMEM4LOAD26SM100_TMEM_LOAD_32dp32b16xENS4_13SM90_TMA_LOADENS11_INS12_ILi1ELi4ELi3EEES15_NSS_INS5_IJS16_S1L_EEENS5_IJS1L_SC_EEEEEEENS4_39AutoVectorizingCopyWithAssumedAlignmentILi128EEENS4_14SM90_TMA_STOREES25_S27_S27_EEEvvEEEEvNT_6ParamsE) ;  /* 0xffffff6802e07950 */ /* 0x000fea0003c3ffff */
        .weak           $__internal_2_$__cuda_sm10x_tcgen05_guardrail_trap_unallocated_columns_being_dealloced
        .type           $__internal_2_$__cuda_sm10x_tcgen05_guardrail_trap_unallocated_columns_being_dealloced,@function
        .size           $__internal_2_$__cuda_sm10x_tcgen05_guardrail_trap_unallocated_columns_being_dealloced,(.L_x_197 - $__internal_2_$__cuda_sm10x_tcgen05_guardrail_trap_unallocated_columns_being_dealloced)
$__internal_2_$__cuda_sm10x_tcgen05_guardrail_trap_unallocated_columns_being_dealloced:
[----:B------:R-:W-:Y:S05]  /*9480*/  BPT.TRAP 0x1 ;  /* 0x000000040000795c */ /* 0x000fea0000300000 */
[----:B------:R-:W-:-:S04]  /*9490*/  HFMA2 R3, -RZ, RZ, 0, 0 ;  /* 0x00000000ff037431 */ /* 0x000fc800000001ff */
[----:B------:R-:W-:Y:S05]  /*94a0*/  RET.REL.NODEC R2 `(_ZN7cutlass13device_kernelINS_4gemm6kernel13GemmUniversalIN4cute5tupleIJiiiiEEENS1_10collective13CollectiveMmaINS1_35MainloopSm100TmaUmmaWarpSpecializedILi4ELi2ELi4ENS5_IJNS4_1CILi2EEENSA_ILi1EEESC_EEEEENS5_IJNSA_ILi128EEESF_NSA_ILi32EEEEEENS_6half_tENS5_IJlSC_lEEESI_SJ_NS4_8TiledMMAINS4_8MMA_AtomIJNS4_26SM100_MMA_F16BF16_2x1SM_SSISI_SI_fLi128ELi128ELNS4_4UMMA5MajorE0ELSO_0ELNSN_7ScaleInE0ELSP_0EEEEEENS4_6LayoutINS5_IJSC_SC_SC_EEENS5_IJNSA_ILi0EEESU_SU_EEEEENS5_IJNS4_10UnderscoreESX_SX_EEEEENS4_18SM100_TMA_2SM_LOADENS4_14ComposedLayoutINS4_7SwizzleILi2ELi4ELi3EEENS4_18smem_ptr_flag_bitsILi16EEENSS_INS5_IJNSA_ILi8EEESG_EEENS5_IJSG_SC_EEEEEEEvNS4_8identityES10_S1A_vS1B_EENS_8epilogue10collective18CollectiveEpilogueINS1D_23Sm100TmaWarpSpecializedILi4ELi2ELi16ELb1ELb0EEEJNS5_IJNSA_ILi64EEESF_SG_EEENS5_IJNSS_IS1I_SC_EENSS_INS5_IJNSA_ILi16EEESB_EEENS5_IJSC_S1I_EEEEEEEESI_SJ_SI_SJ_NS1D_6fusion15FusionCallbacksIS1H_NS1Q_17LinearCombinationISI_fSI_fLNS_15FloatRoundStyleE2EEES1J_S1P_JEEENS4_5SM1004TMEM4LOAD26SM100_TMEM_LOAD_32dp32b16xENS4_13SM90_TMA_LOADENS11_INS12_ILi1ELi4ELi3EEES15_NSS_INS5_IJS16_S1L_EEENS5_IJS1L_SC_EEEEEEENS4_39AutoVectorizingCopyWithAssumedAlignmentILi128EEENS4_14SM90_TMA_STOREES25_S27_S27_EEEvvEEEEvNT_6ParamsE) ;  /* 0xffffff6802d47950 */ /* 0x000fea0003c3ffff */
.L_x_196:
[----:B------:R-:W-:-:S00]  /*94b0*/  BRA `(.L_x_196) ;  /* 0xfffffffc00fc7947 */ /* 0x000fc0000383ffff */
[----:B------:R-:W-:-:S00]  /*94c0*/  NOP ;  /* 0x0000000000007918 */ /* 0x000fc00000000000 */
        /* <DEDUP_REMOVED lines=11> */
.L_x_197:


//--------------------- .nv.global.init           --------------------------
	.section	.nv.global.init,"aw",@progbits
.nv.global.init:
	.type		$str$27,@object
	.size		$str$27,($str$28 - $str$27)
$str$27:
        /*0000*/ 	.byte	0x28, 0x61, 0x64, 0x64, 0x72, 0x65, 0x73, 0x73, 0x20, 0x26, 0x20, 0x6d, 0x61, 0x73, 0x6b, 0x29
        /*0010*/ 	.byte	0x20, 0x3d, 0x3d, 0x20, 0x30, 0x00
	.type		$str$28,@object
	.size		$str$28,($str$26 - $str$28)
$str$28:
        /*0016*/ 	.byte	0x2f, 0x74, 0x6d, 0x70, 0x2f, 0x63, 0x75, 0x74, 0x6c, 0x61, 0x73, 0x73, 0x5f, 0x73, 0x77, 0x65
        /*0026*/ 	.byte	0x65, 0x70, 0x5f, 0x73, 0x72, 0x63, 0x2f, 0x69, 0x6e, 0x63, 0x6c, 0x75, 0x64, 0x65, 0x2f, 0x63
        /*0036*/ 	.byte	0x75, 0x74, 0x65, 0x2f, 0x70, 0x6f, 0x69, 0x6e, 0x74, 0x65, 0x72, 0x5f, 0x66, 0x6c, 0x61, 0x67
        /*0046*/ 	.byte	0x67, 0x65, 0x64, 0x2e, 0x68, 0x70, 0x70, 0x00
	.type		$str$26,@object
	.size		$str$26,($str$25 - $str$26)
$str$26:
        /*004e*/ 	.byte	0x2f, 0x74, 0x6d, 0x70, 0x2f, 0x63, 0x75, 0x74, 0x6c, 0x61, 0x73, 0x73, 0x5f, 0x73, 0x77, 0x65
        /*005e*/ 	.byte	0x65, 0x70, 0x5f, 0x73, 0x72, 0x63, 0x2f, 0x69, 0x6e, 0x63, 0x6c, 0x75, 0x64, 0x65, 0x2f, 0x63
        /*006e*/ 	.byte	0x75, 0x74, 0x65, 0x2f, 0x61, 0x74, 0x6f, 0x6d, 0x2f, 0x63, 0x6f, 0x70, 0x79, 0x5f, 0x74, 0x72
        /*007e*/ 	.byte	0x61, 0x69, 0x74, 0x73, 0x5f, 0x73, 0x6d, 0x31, 0x30, 0x30, 0x2e, 0x68, 0x70, 0x70, 0x00
	.type		$str$25,@object
	.size		$str$25,(__unnamed_1 - $str$25)
$str$25:
        /*008d*/ 	.byte	0x28, 0x28, 0x75, 0x69, 0x6e, 0x74, 0x33, 0x32, 0x5f, 0x74, 0x28, 0x74, 0x68, 0x72, 0x65, 0x61
        /*009d*/ 	.byte	0x64, 0x49, 0x64, 0x78, 0x2e, 0x78, 0x29, 0x20, 0x2f, 0x20, 0x33, 0x32, 0x29, 0x20, 0x25, 0x20
        /*00ad*/ 	.byte	0x34, 0x29, 0x20, 0x3d, 0x3d, 0x20, 0x28, 0x28, 0x28, 0x74, 0x6d, 0x65, 0x6d, 0x5f, 0x61, 0x64
        /*00bd*/ 	.byte	0x64, 0x72, 0x20, 0x3e, 0x3e, 0x20, 0x31, 0x36, 0x29, 0x20, 0x2f, 0x20, 0x33, 0x32, 0x29, 0x20
        /*00cd*/ 	.byte	0x25, 0x20, 0x34, 0x29, 0x00
	.type		__unnamed_1,@object
	.size		__unnamed_1,(__unnamed_2 - __unnamed_1)
__unnamed_1:
        /*00d2*/ 	.byte	0x61, 0x75, 0x74, 0x6f, 0x20, 0x63, 0x75, 0x74, 0x65, 0x3a, 0x3a, 0x61, 0x73, 0x5f, 0x70, 0x6f
        /* <DEDUP_REMOVED lines=24> */
        /*0262*/ 	.byte	0x34, 0x38, 0x3e, 0x3e, 0x3e, 0x3e, 0x5d, 0x00
	.type		__unnamed_2,@object
	.size		__unnamed_2,(.L_2 - __unnamed_2)
__unnamed_2:
        /* <DEDUP_REMOVED lines=40> */
        /*04ea*/ 	.byte	0x3a, 0x3a, 0x43, 0x3c, 0x30, 0x3e, 0x3e, 0x3e, 0x3e, 0x5d, 0x00
.L_2:


//--------------------- .nv.shared._ZN7cutlass13device_kernelINS_4gemm6kernel13GemmUniversalIN4cute5tupleIJiiiiEEENS1_10collective13CollectiveMmaINS1_35MainloopSm100TmaUmmaWarpSpecializedILi4ELi2ELi4ENS5_IJNS4_1CILi2EEENSA_ILi1EEESC_EEEEENS5_IJNSA_ILi128EEESF_NSA_ILi32EEEEEENS_6half_tENS5_IJlSC_lEEESI_SJ_NS4_8TiledMMAINS4_8MMA_AtomIJNS4_26SM100_MMA_F16BF16_2x1SM_SSISI_SI_fLi128ELi128ELNS4_4UMMA5MajorE0ELSO_0ELNSN_7ScaleInE0ELSP_0EEEEEENS4_6LayoutINS5_IJSC_SC_SC_EEENS5_IJNSA_ILi0EEESU_SU_EEEEENS5_IJNS4_10UnderscoreESX_SX_EEEEENS4_18SM100_TMA_2SM_LOADENS4_14ComposedLayoutINS4_7SwizzleILi2ELi4ELi3EEENS4_18smem_ptr_flag_bitsILi16EEENSS_INS5_IJNSA_ILi8EEESG_EEENS5_IJSG_SC_EEEEEEEvNS4_8identityES10_S1A_vS1B_EENS_8epilogue10collective18CollectiveEpilogueINS1D_23Sm100TmaWarpSpecializedILi4ELi2ELi16ELb1ELb0EEEJNS5_IJNSA_ILi64EEESF_SG_EEENS5_IJNSS_IS1I_SC_EENSS_INS5_IJNSA_ILi16EEESB_EEENS5_IJSC_S1I_EEEEEEEESI_SJ_SI_SJ_NS1D_6fusion15FusionCallbacksIS1H_NS1Q_17LinearCombinationISI_fSI_fLNS_15FloatRoundStyleE2EEES1J_S1P_JEEENS4_5SM1004TMEM4LOAD26SM100_TMEM_LOAD_32dp32b16xENS4_13SM90_TMA_LOADENS11_INS12_ILi1ELi4ELi3EEES15_NSS_INS5_IJS16_S1L_EEENS5_IJS1L_SC_EEEEEEENS4_39AutoVectorizingCopyWithAssumedAlignmentILi128EEENS4_14SM90_TMA_STOREES25_S27_S27_EEEvvEEEEvNT_6ParamsE --------------------------
	.section	.nv.shared._ZN7cutlass13device_kernelINS_4gemm6kernel13GemmUniversalIN4cute5tupleIJiiiiEEENS1_10collective13CollectiveMmaINS1_35MainloopSm100TmaUmmaWarpSpecializedILi4ELi2ELi4ENS5_IJNS4_1CILi2EEENSA_ILi1EEESC_EEEEENS5_IJNSA_ILi128EEESF_NSA_ILi32EEEEEENS_6half_tENS5_IJlSC_lEEESI_SJ_NS4_8TiledMMAINS4_8MMA_AtomIJNS4_26SM100_MMA_F16BF16_2x1SM_SSISI_SI_fLi128ELi128ELNS4_4UMMA5MajorE0ELSO_0ELNSN_7ScaleInE0ELSP_0EEEEEENS4_6LayoutINS5_IJSC_SC_SC_EEENS5_IJNSA_ILi0EEESU_SU_EEEEENS5_IJNS4_10UnderscoreESX_SX_EEEEENS4_18SM100_TMA_2SM_LOADENS4_14ComposedLayoutINS4_7SwizzleILi2ELi4ELi3EEENS4_18smem_ptr_flag_bitsILi16EEENSS_INS5_IJNSA_ILi8EEESG_EEENS5_IJSG_SC_EEEEEEEvNS4_8identityES10_S1A_vS1B_EENS_8epilogue10collective18CollectiveEpilogueINS1D_23Sm100TmaWarpSpecializedILi4ELi2ELi16ELb1ELb0EEEJNS5_IJNSA_ILi64EEESF_SG_EEENS5_IJNSS_IS1I_SC_EENSS_INS5_IJNSA_ILi16EEESB_EEENS5_IJSC_S1I_EEEEEEEESI_SJ_SI_SJ_NS1D_6fusion15FusionCallbacksIS1H_NS1Q_17LinearCombinationISI_fSI_fLNS_15FloatRoundStyleE2EEES1J_S1P_JEEENS4_5SM1004TMEM4LOAD26SM100_TMEM_LOAD_32dp32b16xENS4_13SM90_TMA_LOADENS11_INS12_ILi1ELi4ELi3EEES15_NSS_INS5_IJS16_S1L_EEENS5_IJS1L_SC_EEEEEEENS4_39AutoVectorizingCopyWithAssumedAlignmentILi128EEENS4_14SM90_TMA_STOREES25_S27_S27_EEEvvEEEEvNT_6ParamsE,"aw",@nobits
	.sectionflags	@""
	.align	16
	.zero		1024


//--------------------- .nv.shared.reserved.0     --------------------------
	.section	.nv.shared.reserved.0,"aw",@nobits
	.weak		__nv_reservedSMEM_offset_0_alias
	.size		__nv_reservedSMEM_offset_0_alias, 0, 64
	.other		__nv_reservedSMEM_offset_0_alias,@"STO_CUDA_RESERVED_SHARED STV_DEFAULT"
__nv_reservedSMEM_offset_0_alias:
	.zero		0
.nv.shared.reserved.0:
	.zero		64
	.weak		__nv_reservedSMEM_tcgen05_partition
	.type		__nv_reservedSMEM_tcgen05_partition,@object
	.size		__nv_reservedSMEM_tcgen05_partition,(.L_0 - __nv_reservedSMEM_tcgen05_partition)
__nv_reservedSMEM_tcgen05_partition:
	.zero		32
.L_0:


//--------------------- .nv.global                --------------------------
	.section	.nv.global,"aw",@nobits
.nv.global:
	.type		_ZN39_INTERNAL_2401adfe_4_k_cu_8d7d292e_72724cute1_E,@object
	.size		_ZN39_INTERNAL_2401adfe_4_k_cu_8d7d292e_72724cute1_E,(_ZN39_INTERNAL_2401adfe_4_k_cu_8d7d292e_72724cuda3std3__45__cpo6cbeginE - _ZN39_INTERNAL_2401adfe_4_k_cu_8d7d292e_72724cute1_E)
_ZN39_INTERNAL_2401adfe_4_k_cu_8d7d292e_72724cute1_E:
	.zero		1
	.type		_ZN39_INTERNAL_2401adfe_4_k_cu_8d7d292e_72724cuda3std3__45__cpo6cbeginE,@object
	.size		_ZN39_INTERNAL_2401adfe_4_k_cu_8d7d292e_72724cuda3std3__45__cpo6cbeginE,(_ZN39_INTERNAL_2401adfe_4_k_cu_8d7d292e_72724cuda3std3__48in_placeE - _ZN39_INTERNAL_2401adfe_4_k_cu_8d7d292e_72724cuda3std3__45__cpo6cbeginE)
_ZN39_INTERNAL_2401adfe_4_k_cu_8d7d292e_72724cuda3std3__45__cpo6cbeginE:
	.zero		1
	.type		_ZN39_INTERNAL_2401adfe_4_k_cu_8d7d292e_72724cuda3std3__48in_placeE,@object
	.size		_ZN39_INTERNAL_2401adfe_4_k_cu_8d7d292e_72724cuda3std3__48in_placeE,(_ZN39_INTERNAL_2401adfe_4_k_cu_8d7d292e_72724cuda3std6ranges3__45__cpo9iter_moveE - _ZN39_INTERNAL_2401adfe_4_k_cu_8d7d292e_72724cuda3std3__48in_placeE)
_ZN39_INTERNAL_2401adfe_4_k_cu_8d7d292e_72724cuda3std3__48in_placeE:
	.zero		1
	.type		_ZN39_INTERNAL_2401adfe_4_k_cu_8d7d292e_72724cuda3std6ranges3__45__cpo9iter_moveE,@object
	.size		_ZN39_INTERNAL_2401adfe_4_k_cu_8d7d292e_72724cuda3std6ranges3__45__cpo9iter_moveE,(_ZN39_INTERNAL_2401adfe_4_k_cu_8d7d292e_72724cuda3std3__45__cpo5beginE - _ZN39_INTERNAL_2401adfe_4_k_cu_8d7d292e_72724cuda3std6ranges3__45__cpo9iter_moveE)
_ZN39_INTERNAL_2401adfe_4_k_cu_8d7d292e_72724cuda3std6ranges3__45__cpo9iter_moveE:
	.zero		1
	.type		_ZN39_INTERNAL_2401adfe_4_k_cu_8d7d292e_72724cuda3std3__45__cpo5beginE,@object
	.size		_ZN39_INTERNAL_2401adfe_4_k_cu_8d7d292e_72724cuda3std3__45__cpo5beginE,(_ZN39_INTERNAL_2401adfe_4_k_cu_8d7d292e_72724cuda3std3__441_GLOBAL__N__2401adfe_4_k_cu_8d7d292e_72726ignoreE - _ZN39_INTERNAL_2401adfe_4_k_cu_8d7d292e_72724cuda3std3__45__cpo5beginE)
_ZN39_INTERNAL_2401adfe_4_k_cu_8d7d292e_72724cuda3std3__45__cpo5beginE:
	.zero		1
	.type		_ZN39_INTERNAL_2401adfe_4_k_cu_8d7d292e_72724cuda3std3__441_GLOBAL__N__2401adfe_4_k_cu_8d7d292e_72726ignoreE,@object
	.size		_ZN39_INTERNAL_2401adfe_4_k_cu_8d7d292e_72724cuda3std3__441_GLOBAL__N__2401adfe_4_k_cu_8d7d292e_72726ignoreE,(_ZN39_INTERNAL_2401adfe_4_k_cu_8d7d292e_72724cute7productE - _ZN39_INTERNAL_2401adfe_4_k_cu_8d7d292e_72724cuda3std3__441_GLOBAL__N__2401adfe_4_k_cu_8d7d292e_72726ignoreE)
_ZN39_INTERNAL_2401adfe_4_k_cu_8d7d292e_72724cuda3std3__441_GLOBAL__N__2401adfe_4_k_cu_8d7d292e_72726ignoreE:
	.zero		1
	.type		_ZN39_INTERNAL_2401adfe_4_k_cu_8d7d292e_72724cute7productE,@object
	.size		_ZN39_INTERNAL_2401adfe_4_k_cu_8d7d292e_72724cute7productE,(_ZN39_INTERNAL_2401adfe_4_k_cu_8d7d292e_72724cuda3std3__45__cpo3endE - _ZN39_INTERNAL_2401adfe_4_k_cu_8d7d292e_72724cute7productE)
_ZN39_INTERNAL_2401adfe_4_k_cu_8d7d292e_72724cute7productE:
	.zero		1
	.type		_ZN39_INTERNAL_2401adfe_4_k_cu_8d7d292e_72724cuda3std3__45__cpo3endE,@object
	.size		_ZN39_INTERNAL_2401adfe_4_k_cu_8d7d292e_72724cuda3std3__45__cpo3endE,(_ZN39_INTERNAL_2401adfe_4_k_cu_8d7d292e_72724cuda3std3__419piecewise_constructE - _ZN39_INTERNAL_2401adfe_4_k_cu_8d7d292e_72724cuda3std3__45__cpo3endE)
_ZN39_INTERNAL_2401adfe_4_k_cu_8d7d292e_72724cuda3std3__45__cpo3endE:
	.zero		1
	.type		_ZN39_INTERNAL_2401adfe_4_k_cu_8d7d292e_72724cuda3std3__419piecewise_constructE,@object
	.size		_ZN39_INTERNAL_2401adfe_4_k_cu_8d7d292e_72724cuda3std3__419piecewise_constructE,(_ZN39_INTERNAL_2401adfe_4_k_cu_8d7d292e_72724cuda3std3__45__cpo4cendE - _ZN39_INTERNAL_2401adfe_4_k_cu_8d7d292e_72724cuda3std3__419piecewise_constructE)
_ZN39_INTERNAL_2401adfe_4_k_cu_8d7d292e_72724cuda3std3__419piecewise_constructE:
	.zero		1
	.type		_ZN39_INTERNAL_2401adfe_4_k_cu_8d7d292e_72724cuda3std3__45__cpo4cendE,@object
	.size		_ZN39_INTERNAL_2401adfe_4_k_cu_8d7d292e_72724cuda3std3__45__cpo4cendE,(_ZN39_INTERNAL_2401adfe_4_k_cu_8d7d292e_72724cuda3std6ranges3__45__cpo4swapE - _ZN39_INTERNAL_2401adfe_4_k_cu_8d7d292e_72724cuda3std3__45__cpo4cendE)
_ZN39_INTERNAL_2401adfe_4_k_cu_8d7d292e_72724cuda3std3__45__cpo4cendE:
	.zero		1
	.type		_ZN39_INTERNAL_2401adfe_4_k_cu_8d7d292e_72724cuda3std6ranges3__45__cpo4swapE,@object
	.size		_ZN39_INTERNAL_2401adfe_4_k_cu_8d7d292e_72724cuda3std6ranges3__45__cpo4swapE,(.L_10 - _ZN39_INTERNAL_2401adfe_4_k_cu_8d7d292e_72724cuda3std6ranges3__45__cpo4swapE)
_ZN39_INTERNAL_2401adfe_4_k_cu_8d7d292e_72724cuda3std6ranges3__45__cpo4swapE:
	.zero		1
.L_10:


//--------------------- .nv.constant0._ZN7cutlass13device_kernelINS_4gemm6kernel13GemmUniversalIN4cute5tupleIJiiiiEEENS1_10collective13CollectiveMmaINS1_35MainloopSm100TmaUmmaWarpSpecializedILi4ELi2ELi4ENS5_IJNS4_1CILi2EEENSA_ILi1EEESC_EEEEENS5_IJNSA_ILi128EEESF_NSA_ILi32EEEEEENS_6half_tENS5_IJlSC_lEEESI_SJ_NS4_8TiledMMAINS4_8MMA_AtomIJNS4_26SM100_MMA_F16BF16_2x1SM_SSISI_SI_fLi128ELi128ELNS4_4UMMA5MajorE0ELSO_0ELNSN_7ScaleInE0ELSP_0EEEEEENS4_6LayoutINS5_IJSC_SC_SC_EEENS5_IJNSA_ILi0EEESU_SU_EEEEENS5_IJNS4_10UnderscoreESX_SX_EEEEENS4_18SM100_TMA_2SM_LOADENS4_14ComposedLayoutINS4_7SwizzleILi2ELi4ELi3EEENS4_18smem_ptr_flag_bitsILi16EEENSS_INS5_IJNSA_ILi8EEESG_EEENS5_IJSG_SC_EEEEEEEvNS4_8identityES10_S1A_vS1B_EENS_8epilogue10collective18CollectiveEpilogueINS1D_23Sm100TmaWarpSpecializedILi4ELi2ELi16ELb1ELb0EEEJNS5_IJNSA_ILi64EEESF_SG_EEENS5_IJNSS_IS1I_SC_EENSS_INS5_IJNSA_ILi16EEESB_EEENS5_IJSC_S1I_EEEEEEEESI_SJ_SI_SJ_NS1D_6fusion15FusionCallbacksIS1H_NS1Q_17LinearCombinationISI_fSI_fLNS_15FloatRoundStyleE2EEES1J_S1P_JEEENS4_5SM1004TMEM4LOAD26SM100_TMEM_LOAD_32dp32b16xENS4_13SM90_TMA_LOADENS11_INS12_ILi1ELi4ELi3EEES15_NSS_INS5_IJS16_S1L_EEENS5_IJS1L_SC_EEEEEEENS4_39AutoVectorizingCopyWithAssumedAlignmentILi128EEENS4_14SM90_TMA_STOREES25_S27_S27_EEEvvEEEEvNT_6ParamsE --------------------------
	.section	.nv.constant0._ZN7cutlass13device_kernelINS_4gemm6kernel13GemmUniversalIN4cute5tupleIJiiiiEEENS1_10collective13CollectiveMmaINS1_35MainloopSm100TmaUmmaWarpSpecializedILi4ELi2ELi4ENS5_IJNS4_1CILi2EEENSA_ILi1EEESC_EEEEENS5_IJNSA_ILi128EEESF_NSA_ILi32EEEEEENS_6half_tENS5_IJlSC_lEEESI_SJ_NS4_8TiledMMAINS4_8MMA_AtomIJNS4_26SM100_MMA_F16BF16_2x1SM_SSISI_SI_fLi128ELi128ELNS4_4UMMA5MajorE0ELSO_0ELNSN_7ScaleInE0ELSP_0EEEEEENS4_6LayoutINS5_IJSC_SC_SC_EEENS5_IJNSA_ILi0EEESU_SU_EEEEENS5_IJNS4_10UnderscoreESX_SX_EEEEENS4_18SM100_TMA_2SM_LOADENS4_14ComposedLayoutINS4_7SwizzleILi2ELi4ELi3EEENS4_18smem_ptr_flag_bitsILi16EEENSS_INS5_IJNSA_ILi8EEESG_EEENS5_IJSG_SC_EEEEEEEvNS4_8identityES10_S1A_vS1B_EENS_8epilogue10collective18CollectiveEpilogueINS1D_23Sm100TmaWarpSpecializedILi4ELi2ELi16ELb1ELb0EEEJNS5_IJNSA_ILi64EEESF_SG_EEENS5_IJNSS_IS1I_SC_EENSS_INS5_IJNSA_ILi16EEESB_EEENS5_IJSC_S1I_EEEEEEEESI_SJ_SI_SJ_NS1D_6fusion15FusionCallbacksIS1H_NS1Q_17LinearCombinationISI_fSI_fLNS_15FloatRoundStyleE2EEES1J_S1P_JEEENS4_5SM1004TMEM4LOAD26SM100_TMEM_LOAD_32dp32b16xENS4_13SM90_TMA_LOADENS11_INS12_ILi1ELi4ELi3EEES15_NSS_INS5_IJS16_S1L_EEENS5_IJS1L_SC_EEEEEEENS4_39AutoVectorizingCopyWithAssumedAlignmentILi128EEENS4_14SM90_TMA_STOREES25_S27_S27_EEEvvEEEEvNT_6ParamsE,"a",@progbits
	.sectionflags	@""
	.align	4
.nv.constant0._ZN7cutlass13device_kernelINS_4gemm6kernel13GemmUniversalIN4cute5tupleIJiiiiEEENS1_10collective13CollectiveMmaINS1_35MainloopSm100TmaUmmaWarpSpecializedILi4ELi2ELi4ENS5_IJNS4_1CILi2EEENSA_ILi1EEESC_EEEEENS5_IJNSA_ILi128EEESF_NSA_ILi32EEEEEENS_6half_tENS5_IJlSC_lEEESI_SJ_NS4_8TiledMMAINS4_8MMA_AtomIJNS4_26SM100_MMA_F16BF16_2x1SM_SSISI_SI_fLi128ELi128ELNS4_4UMMA5MajorE0ELSO_0ELNSN_7ScaleInE0ELSP_0EEEEEENS4_6LayoutINS5_IJSC_SC_SC_EEENS5_IJNSA_ILi0EEESU_SU_EEEEENS5_IJNS4_10UnderscoreESX_SX_EEEEENS4_18SM100_TMA_2SM_LOADENS4_14ComposedLayoutINS4_7SwizzleILi2ELi4ELi3EEENS4_18smem_ptr_flag_bitsILi16EEENSS_INS5_IJNSA_ILi8EEESG_EEENS5_IJSG_SC_EEEEEEEvNS4_8identityES10_S1A_vS1B_EENS_8epilogue10collective18CollectiveEpilogueINS1D_23Sm100TmaWarpSpecializedILi4ELi2ELi16ELb1ELb0EEEJNS5_IJNSA_ILi64EEESF_SG_EEENS5_IJNSS_IS1I_SC_EENSS_INS5_IJNSA_ILi16EEESB_EEENS5_IJSC_S1I_EEEEEEEESI_SJ_SI_SJ_NS1D_6fusion15FusionCallbacksIS1H_NS1Q_17LinearCombinationISI_fSI_fLNS_15FloatRoundStyleE2EEES1J_S1P_JEEENS4_5SM1004TMEM4LOAD26SM100_TMEM_LOAD_32dp32b16xENS4_13SM90_TMA_LOADENS11_INS12_ILi1ELi4ELi3EEES15_NSS_INS5_IJS16_S1L_EEENS5_IJS1L_SC_EEEEEEENS4_39AutoVectorizingCopyWithAssumedAlignmentILi128EEENS4_14SM90_TMA_STOREES25_S27_S27_EEEvvEEEEvNT_6ParamsE:
	.zero		2944


//--------------------- SYMBOLS --------------------------

	.type		.nv.reservedSmem.offset0,@object
	.size		.nv.reservedSmem.offset0,0x4
	.type		.nv.reservedSmem.cap,@object
	.size		.nv.reservedSmem.cap,0x4
	.type		__assertfail,@function
